	.target	sm_90a

	.elftype	@"ET_EXEC"


//--------------------- .note.nv.tkinfo           --------------------------
	.section	.note.nv.tkinfo,"",@"SHT_NOTE"
	.sectionflags	@"SHF_NOTE_NV_TKINFO"
	.tkinfo
        /*0018*/ 	.word	0x00000002
        /*0030*/ 	.string	""
        /*0030*/ 	.string	"ptxas"
        /*0030*/ 	.string	"Cuda compilation tools, release 13.0, V13.0.88"
        /*0030*/ 	.string	"Build cuda_13.0.r13.0/compiler.36424714_0"
        /*0030*/ 	.string	"-arch sm_90a -m 64 "



//--------------------- .note.nv.cuinfo           --------------------------
	.section	.note.nv.cuinfo,"",@"SHT_NOTE"
	.sectionflags	@"SHF_NOTE_NV_CUINFO"
        /*0018*/ 	.short	0x0002
        /*001a*/ 	.short	0x005a
        /*001c*/ 	.short	0x0082
	.zero		2


//--------------------- .nv.info                  --------------------------
	.section	.nv.info,"",@"SHT_CUDA_INFO"
	.align	4


	//----- nvinfo : EIATTR_REGCOUNT
	.align		4
        /*0000*/ 	.byte	0x04, 0x2f
        /*0002*/ 	.short	(.L_16 - .L_15)
	.align		4
.L_15:
        /*0004*/ 	.word	index@(_ZN7cutlass13device_kernelINS_4fmha6kernel28FmhaKernelTmaWarpSpecializedINS1_10collective30FmhaMainloopTmaWarpSpecializedINS_10bfloat16_tEffN4cute5tupleIJNS7_1CILi128EEENS9_ILi64EEENS9_ILi256EEEEEENS8_IJiNS9_ILi1EEENS8_IJiiEEEEEESG_SG_NS4_14ResidualFusionEJNS2_6OptionILNS2_3TagE0ENS9_ILb1EEEEENSI_ILSJ_2ESK_EEEEENS4_15FmhaFwdEpilogueIS6_fNS8_IJSB_SC_SB_EEEEENS2_23PersistentTileSchedulerEJSL_SM_EEEEEvNT_6ParamsE)
        /*0008*/ 	.word	0x000000a8


	//----- nvinfo : EIATTR_FRAME_SIZE
	.align		4
.L_16:
        /*000c*/ 	.byte	0x04, 0x11
        /*000e*/ 	.short	(.L_18 - .L_17)
	.align		4
.L_17:
        /*0010*/ 	.word	index@($__internal_0_$__cuda_sm20_rcp_rn_f32_slowpath)
        /*0014*/ 	.word	0x00000000


	//----- nvinfo : EIATTR_FRAME_SIZE
	.align		4
.L_18:
        /*0018*/ 	.byte	0x04, 0x11
        /*001a*/ 	.short	(.L_20 - .L_19)
	.align		4
.L_19:
        /*001c*/ 	.word	index@(_ZN7cutlass13device_kernelINS_4fmha6kernel28FmhaKernelTmaWarpSpecializedINS1_10collective30FmhaMainloopTmaWarpSpecializedINS_10bfloat16_tEffN4cute5tupleIJNS7_1CILi128EEENS9_ILi64EEENS9_ILi256EEEEEENS8_IJiNS9_ILi1EEENS8_IJiiEEEEEESG_SG_NS4_14ResidualFusionEJNS2_6OptionILNS2_3TagE0ENS9_ILb1EEEEENSI_ILSJ_2ESK_EEEEENS4_15FmhaFwdEpilogueIS6_fNS8_IJSB_SC_SB_EEEEENS2_23PersistentTileSchedulerEJSL_SM_EEEEEvNT_6ParamsE)
        /*0020*/ 	.word	0x00000000


	//----- nvinfo : EIATTR_MIN_STACK_SIZE
	.align		4
.L_20:
        /*0024*/ 	.byte	0x04, 0x12
        /*0026*/ 	.short	(.L_22 - .L_21)
	.align		4
.L_21:
        /*0028*/ 	.word	index@(_ZN7cutlass13device_kernelINS_4fmha6kernel28FmhaKernelTmaWarpSpecializedINS1_10collective30FmhaMainloopTmaWarpSpecializedINS_10bfloat16_tEffN4cute5tupleIJNS7_1CILi128EEENS9_ILi64EEENS9_ILi256EEEEEENS8_IJiNS9_ILi1EEENS8_IJiiEEEEEESG_SG_NS4_14ResidualFusionEJNS2_6OptionILNS2_3TagE0ENS9_ILb1EEEEENSI_ILSJ_2ESK_EEEEENS4_15FmhaFwdEpilogueIS6_fNS8_IJSB_SC_SB_EEEEENS2_23PersistentTileSchedulerEJSL_SM_EEEEEvNT_6ParamsE)
        /*002c*/ 	.word	0x00000000
.L_22:


//--------------------- .nv.compat                --------------------------
	.section	.nv.compat,"",@"SHT_CUDA_COMPAT_INFO"
	.align	4
        /*0000*/ 	.byte	0x02, 0x09, 0x01, 0x00, 0x02, 0x02, 0x04, 0x00, 0x02, 0x05, 0x05, 0x00, 0x03, 0x07, 0x01, 0x01
        /*0010*/ 	.byte	0x02, 0x03, 0x01, 0x00, 0x02, 0x06, 0x01, 0x00, 0x04, 0x0b, 0x08, 0x00, 0x00, 0x00, 0x00, 0x00
        /*0020*/ 	.byte	0x00, 0x00, 0x00, 0x00


//--------------------- .nv.info._ZN7cutlass13device_kernelINS_4fmha6kernel28FmhaKernelTmaWarpSpecializedINS1_10collective30FmhaMainloopTmaWarpSpecializedINS_10bfloat16_tEffN4cute5tupleIJNS7_1CILi128EEENS9_ILi64EEENS9_ILi256EEEEEENS8_IJiNS9_ILi1EEENS8_IJiiEEEEEESG_SG_NS4_14ResidualFusionEJNS2_6OptionILNS2_3TagE0ENS9_ILb1EEEEENSI_ILSJ_2ESK_EEEEENS4_15FmhaFwdEpilogueIS6_fNS8_IJSB_SC_SB_EEEEENS2_23PersistentTileSchedulerEJSL_SM_EEEEEvNT_6ParamsE --------------------------
	.section	.nv.info._ZN7cutlass13device_kernelINS_4fmha6kernel28FmhaKernelTmaWarpSpecializedINS1_10collective30FmhaMainloopTmaWarpSpecializedINS_10bfloat16_tEffN4cute5tupleIJNS7_1CILi128EEENS9_ILi64EEENS9_ILi256EEEEEENS8_IJiNS9_ILi1EEENS8_IJiiEEEEEESG_SG_NS4_14ResidualFusionEJNS2_6OptionILNS2_3TagE0ENS9_ILb1EEEEENSI_ILSJ_2ESK_EEEEENS4_15FmhaFwdEpilogueIS6_fNS8_IJSB_SC_SB_EEEEENS2_23PersistentTileSchedulerEJSL_SM_EEEEEvNT_6ParamsE,"",@"SHT_CUDA_INFO"
	.sectionflags	@""
	.align	4


	//----- nvinfo : EIATTR_CUDA_API_VERSION
	.align		4
        /*0000*/ 	.byte	0x04, 0x37
        /*0002*/ 	.short	(.L_24 - .L_23)
.L_23:
        /*0004*/ 	.word	0x00000082


	//----- nvinfo : EIATTR_KPARAM_INFO
	.align		4
.L_24:
        /*0008*/ 	.byte	0x04, 0x17
        /*000a*/ 	.short	(.L_26 - .L_25)
.L_25:
        /*000c*/ 	.word	0x00000000
        /*0010*/ 	.short	0x0000
        /*0012*/ 	.short	0x0070
        /*0014*/ 	.byte	0x00, 0xf0, 0x01, 0x20


	//----- nvinfo : EIATTR_SPARSE_MMA_MASK
	.align		4
.L_26:
        /*0018*/ 	.byte	0x03, 0x50
        /*001a*/ 	.short	0x0000


	//----- nvinfo : EIATTR_MAXREG_COUNT
	.align		4
        /*001c*/ 	.byte	0x03, 0x1b
        /*001e*/ 	.short	0x00a8


	//----- nvinfo : EIATTR_NUM_BARRIERS
	.align		4
        /*0020*/ 	.byte	0x02, 0x4c
        /*0022*/ 	.byte	0x02
	.zero		1


	//----- nvinfo : EIATTR_EXTERNS
	.align		4
        /*0024*/ 	.byte	0x04, 0x0f
        /*0026*/ 	.short	(.L_28 - .L_27)


	//   ....[0]....
	.align		4
.L_27:
        /*0028*/ 	.word	index@(__assertfail)


	//----- nvinfo : EIATTR_MERCURY_ISA_VERSION
	.align		4
.L_28:
        /*002c*/ 	.byte	0x03, 0x5f
        /*002e*/ 	.short	0x0101


	//----- nvinfo : EIATTR_INT_WARP_WIDE_INSTR_OFFSETS
	.align		4
        /*0030*/ 	.byte	0x04, 0x31
        /*0032*/ 	.short	(.L_30 - .L_29)


	//   ....[0]....
.L_29:
        /*0034*/ 	.word	0x00000790


	//   ....[1]....
        /*0038*/ 	.word	0x000007a0


	//   ....[2]....
        /*003c*/ 	.word	0x000007b0


	//   ....[3]....
        /*0040*/ 	.word	0x000007c0


	//   ....[4]....
        /*0044*/ 	.word	0x00000830


	//   ....[5]....
        /*0048*/ 	.word	0x00000a10


	//   ....[6]....
        /*004c*/ 	.word	0x00000ad0


	//----- nvinfo : EIATTR_COOP_GROUP_MASK_REGIDS
	.align		4
.L_30:
        /*0050*/ 	.byte	0x04, 0x29
        /*0052*/ 	.short	(.L_32 - .L_31)


	//   ....[0]....
.L_31:
        /*0054*/ 	.word	0xffffffff


	//   ....[1]....
        /*0058*/ 	.word	0xffffffff


	//   ....[2]....
        /*005c*/ 	.word	0xffffffff


	//   ....[3]....
        /*0060*/ 	.word	0xffffffff


	//   ....[4]....
        /*0064*/ 	.word	0xffffffff


	//   ....[5]....
        /*0068*/ 	.word	0xffffffff


	//   ....[6]....
        /*006c*/ 	.word	0xffffffff


	//   ....[7]....
        /*0070*/ 	.word	0xffffffff


	//   ....[8]....
        /*0074*/ 	.word	0xffffffff


	//   ....[9]....
        /*0078*/ 	.word	0xffffffff


	//   ....[10]....
        /*007c*/ 	.word	0xffffffff


	//   ....[11]....
        /*0080*/ 	.word	0xffffffff


	//   ....[12]....
        /*0084*/ 	.word	0xffffffff


	//   ....[13]....
        /*0088*/ 	.word	0xffffffff


	//   ....[14]....
        /*008c*/ 	.word	0xffffffff


	//   ....[15]....
        /*0090*/ 	.word	0xffffffff


	//   ....[16]....
        /*0094*/ 	.word	0xffffffff


	//   ....[17]....
        /*0098*/ 	.word	0xffffffff


	//   ....[18]....
        /*009c*/ 	.word	0xffffffff


	//   ....[19]....
        /*00a0*/ 	.word	0xffffffff


	//   ....[20]....
        /*00a4*/ 	.word	0xffffffff


	//   ....[21]....
        /*00a8*/ 	.word	0xffffffff


	//----- nvinfo : EIATTR_COOP_GROUP_INSTR_OFFSETS
	.align		4
.L_32:
        /*00ac*/ 	.byte	0x04, 0x28
        /*00ae*/ 	.short	(.L_34 - .L_33)


	//   ....[0]....
.L_33:
        /*00b0*/ 	.word	0x00000070


	//   ....[1]....
        /*00b4*/ 	.word	0x000000a0


	//   ....[2]....
        /*00b8*/ 	.word	0x000001d0


	//   ....[3]....
        /*00bc*/ 	.word	0x00000410


	//   ....[4]....
        /*00c0*/ 	.word	0x000005d0


	//   ....[5]....
        /*00c4*/ 	.word	0x00000730


	//   ....[6]....
        /*00c8*/ 	.word	0x00002230


	//   ....[7]....
        /*00cc*/ 	.word	0x00002280


	//   ....[8]....
        /*00d0*/ 	.word	0x000025e0


	//   ....[9]....
        /*00d4*/ 	.word	0x000026d0


	//   ....[10]....
        /*00d8*/ 	.word	0x00003d40


	//   ....[11]....
        /*00dc*/ 	.word	0x00003d70


	//   ....[12]....
        /*00e0*/ 	.word	0x00003fb0


	//   ....[13]....
        /*00e4*/ 	.word	0x000040a0


	//   ....[14]....
        /*00e8*/ 	.word	0x00006460


	//   ....[15]....
        /*00ec*/ 	.word	0x00006540


	//   ....[16]....
        /*00f0*/ 	.word	0x00006780


	//   ....[17]....
        /*00f4*/ 	.word	0x000068b0


	//   ....[18]....
        /*00f8*/ 	.word	0x000081b0


	//   ....[19]....
        /*00fc*/ 	.word	0x000081e0


	//   ....[20]....
        /*0100*/ 	.word	0x00008230


	//   ....[21]....
        /*0104*/ 	.word	0x00008250


	//----- nvinfo : EIATTR_REG_RECONFIG
	.align		4
.L_34:
        /*0108*/ 	.byte	0x01, 0x54
	.zero		2


	//----- nvinfo : EIATTR_SYSCALL_OFFSETS
	.align		4
        /*010c*/ 	.byte	0x04, 0x46
        /*010e*/ 	.short	(.L_36 - .L_35)


	//   ....[0]....
.L_35:
        /*0110*/ 	.word	0x000092c0


	//   ....[1]....
        /*0114*/ 	.word	0x00009430


	//----- nvinfo : EIATTR_MBARRIER_INSTR_OFFSETS
	.align		4
.L_36:
        /*0118*/ 	.byte	0x04, 0x39
        /*011a*/ 	.short	(.L_38 - .L_37)


	//   ....[0]....
.L_37:
        /*011c*/ 	.word	0x000003c0
        /*0120*/ 	.word	0x000000ff
        /*0124*/ 	.word	0x0003c450
        /*0128*/ 	.short	0x0100
        /*012a*/ 	.byte	0x08
	.zero		1


	//   ....[1]....
        /*012c*/ 	.word	0x000003d0
        /*0130*/ 	.word	0x000000ff
        /*0134*/ 	.word	0x0003c460
        /*0138*/ 	.short	0x0100
        /*013a*/ 	.byte	0x08
	.zero		1


	//   ....[2]....
        /*013c*/ 	.word	0x000003e0
        /*0140*/ 	.word	0x000000ff
        /*0144*/ 	.word	0x0003c458
        /*0148*/ 	.short	0x0100
        /*014a*/ 	.byte	0x08
	.zero		1


	//   ....[3]....
        /*014c*/ 	.word	0x000003f0
        /*0150*/ 	.word	0x000000ff
        /*0154*/ 	.word	0x0003c468
        /*0158*/ 	.short	0x0100
        /*015a*/ 	.byte	0x08
	.zero		1


	//   ....[4]....
        /*015c*/ 	.word	0x00000520
        /*0160*/ 	.word	0x000000ff
        /*0164*/ 	.word	0x0003c400
        /*0168*/ 	.short	0x0100
        /*016a*/ 	.byte	0x08
	.zero		1


	//   ....[5]....
        /*016c*/ 	.word	0x00000530
        /*0170*/ 	.word	0x000000ff
        /*0174*/ 	.word	0x0003c428
        /*0178*/ 	.short	0x0100
        /*017a*/ 	.byte	0x08
	.zero		1


	//   ....[6]....
        /*017c*/ 	.word	0x00000540
        /*0180*/ 	.word	0x000000ff
        /*0184*/ 	.word	0x0003c408
        /*0188*/ 	.short	0x0100
        /*018a*/ 	.byte	0x08
	.zero		1


	//   ....[7]....
        /*018c*/ 	.word	0x00000550
        /*0190*/ 	.word	0x000000ff
        /*0194*/ 	.word	0x0003c430
        /*0198*/ 	.short	0x0100
        /*019a*/ 	.byte	0x08
	.zero		1


	//   ....[8]....
        /*019c*/ 	.word	0x00000560
        /*01a0*/ 	.word	0x000000ff
        /*01a4*/ 	.word	0x0003c410
        /*01a8*/ 	.short	0x0100
        /*01aa*/ 	.byte	0x08
	.zero		1


	//   ....[9]....
        /*01ac*/ 	.word	0x00000570
        /*01b0*/ 	.word	0x000000ff
        /*01b4*/ 	.word	0x0003c438
        /*01b8*/ 	.short	0x0100
        /*01ba*/ 	.byte	0x08
	.zero		1


	//   ....[10]....
        /*01bc*/ 	.word	0x00000580
        /*01c0*/ 	.word	0x000000ff
        /*01c4*/ 	.word	0x0003c418
        /*01c8*/ 	.short	0x0100
        /*01ca*/ 	.byte	0x08
	.zero		1


	//   ....[11]....
        /*01cc*/ 	.word	0x00000590
        /*01d0*/ 	.word	0x000000ff
        /*01d4*/ 	.word	0x0003c440
        /*01d8*/ 	.short	0x0100
        /*01da*/ 	.byte	0x08
	.zero		1


	//   ....[12]....
        /*01dc*/ 	.word	0x000005a0
        /*01e0*/ 	.word	0x000000ff
        /*01e4*/ 	.word	0x0003c420
        /*01e8*/ 	.short	0x0100
        /*01ea*/ 	.byte	0x08
	.zero		1


	//   ....[13]....
        /*01ec*/ 	.word	0x000005b0
        /*01f0*/ 	.word	0x000000ff
        /*01f4*/ 	.word	0x0003c448
        /*01f8*/ 	.short	0x0100
        /*01fa*/ 	.byte	0x08
	.zero		1


	//   ....[14]....
        /*01fc*/ 	.word	0x000006e0
        /*0200*/ 	.word	0x000000ff
        /*0204*/ 	.word	0x0003c470
        /*0208*/ 	.short	0x0100
        /*020a*/ 	.byte	0x08
	.zero		1


	//   ....[15]....
        /*020c*/ 	.word	0x000006f0
        /*0210*/ 	.word	0x000000ff
        /*0214*/ 	.word	0x0003c480
        /*0218*/ 	.short	0x0100
        /*021a*/ 	.byte	0x08
	.zero		1


	//   ....[16]....
        /*021c*/ 	.word	0x00000700
        /*0220*/ 	.word	0x000000ff
        /*0224*/ 	.word	0x0003c478
        /*0228*/ 	.short	0x0100
        /*022a*/ 	.byte	0x08
	.zero		1


	//   ....[17]....
        /*022c*/ 	.word	0x00000710
        /*0230*/ 	.word	0x000000ff
        /*0234*/ 	.word	0x0003c488
        /*0238*/ 	.short	0x0100
        /*023a*/ 	.byte	0x08
	.zero		1


	//   ....[18]....
        /*023c*/ 	.word	0x00000850
        /*0240*/ 	.word	0x000000ff
        /*0244*/ 	.word	0x0003c490
        /*0248*/ 	.short	0x0100
        /*024a*/ 	.byte	0x06
	.zero		1


	//   ....[19]....
        /*024c*/ 	.word	0x00000860
        /*0250*/ 	.word	0x000000ff
        /*0254*/ 	.word	0x0003c498
        /*0258*/ 	.short	0x0100
        /*025a*/ 	.byte	0x06
	.zero		1


	//   ....[20]....
        /*025c*/ 	.word	0x00000870
        /*0260*/ 	.word	0x000000ff
        /*0264*/ 	.word	0x0003c4a0
        /*0268*/ 	.short	0x0100
        /*026a*/ 	.byte	0x06
	.zero		1


	//   ....[21]....
        /*026c*/ 	.word	0x00000880
        /*0270*/ 	.word	0x000000ff
        /*0274*/ 	.word	0x0003c4a8
        /*0278*/ 	.short	0x0100
        /*027a*/ 	.byte	0x06
	.zero		1


	//   ....[22]....
        /*027c*/ 	.word	0x00000980
        /*0280*/ 	.word	0x000000ff
        /*0284*/ 	.word	0x0003c4c0
        /*0288*/ 	.short	0x0100
        /*028a*/ 	.byte	0x08
	.zero		1


	//   ....[23]....
        /*028c*/ 	.word	0x00000990
        /*0290*/ 	.word	0x000000ff
        /*0294*/ 	.word	0x0003c4e0
        /*0298*/ 	.short	0x0100
        /*029a*/ 	.byte	0x08
	.zero		1


	//   ....[24]....
        /*029c*/ 	.word	0x000009a0
        /*02a0*/ 	.word	0x000000ff
        /*02a4*/ 	.word	0x0003c4c8
        /*02a8*/ 	.short	0x0100
        /*02aa*/ 	.byte	0x08
	.zero		1


	//   ....[25]....
        /*02ac*/ 	.word	0x000009b0
        /*02b0*/ 	.word	0x000000ff
        /*02b4*/ 	.word	0x0003c4e8
        /*02b8*/ 	.short	0x0100
        /*02ba*/ 	.byte	0x08
	.zero		1


	//   ....[26]....
        /*02bc*/ 	.word	0x000009c0
        /*02c0*/ 	.word	0x000000ff
        /*02c4*/ 	.word	0x0003c4d0
        /*02c8*/ 	.short	0x0100
        /*02ca*/ 	.byte	0x08
	.zero		1


	//   ....[27]....
        /*02cc*/ 	.word	0x000009d0
        /*02d0*/ 	.word	0x000000ff
        /*02d4*/ 	.word	0x0003c4f0
        /*02d8*/ 	.short	0x0100
        /*02da*/ 	.byte	0x08
	.zero		1


	//   ....[28]....
        /*02dc*/ 	.word	0x000009e0
        /*02e0*/ 	.word	0x000000ff
        /*02e4*/ 	.word	0x0003c4d8
        /*02e8*/ 	.short	0x0100
        /*02ea*/ 	.byte	0x08
	.zero		1


	//   ....[29]....
        /*02ec*/ 	.word	0x000009f0
        /*02f0*/ 	.word	0x000000ff
        /*02f4*/ 	.word	0x0003c4f8
        /*02f8*/ 	.short	0x0100
        /*02fa*/ 	.byte	0x08
	.zero		1


	//   ....[30]....
        /*02fc*/ 	.word	0x00000b00
        /*0300*/ 	.word	0x000000ff
        /*0304*/ 	.word	0x0003c4b0
        /*0308*/ 	.short	0x0100
        /*030a*/ 	.byte	0x06
	.zero		1


	//   ....[31]....
        /*030c*/ 	.word	0x00001320
        /*0310*/ 	.word	0x000000ff
        /*0314*/ 	.word	0x0003c450
        /*0318*/ 	.short	0x010a
        /*031a*/ 	.byte	0x04
	.zero		1


	//   ....[32]....
        /*031c*/ 	.word	0x000013b0
        /*0320*/ 	.word	0x000000ff
        /*0324*/ 	.word	0x0003c400
        /*0328*/ 	.short	0x010a
        /*032a*/ 	.byte	0x07
	.zero		1


	//   ....[33]....
        /*032c*/ 	.word	0x00001420
        /*0330*/ 	.word	0x000000ff
        /*0334*/ 	.word	0xfffffff8
        /*0338*/ 	.short	0x010a
        /*033a*/ 	.byte	0x04
	.zero		1


	//   ....[34]....
        /*033c*/ 	.word	0x00002ea0
        /*0340*/ 	.word	0x0000001f
        /*0344*/ 	.word	0x00000000
        /*0348*/ 	.short	0x0101
        /*034a*/ 	.byte	0x06
	.zero		1


	//   ....[35]....
        /*034c*/ 	.word	0x000031d0
        /*0350*/ 	.word	0x000000ff
        /*0354*/ 	.word	0x0003c400
        /*0358*/ 	.short	0x010a
        /*035a*/ 	.byte	0x04
	.zero		1


	//   ....[36]....
        /*035c*/ 	.word	0x000033e0
        /*0360*/ 	.word	0x000000ff
        /*0364*/ 	.word	0x00000000
        /*0368*/ 	.short	0x0101
        /*036a*/ 	.byte	0x07
	.zero		1


	//   ....[37]....
        /*036c*/ 	.word	0x00003570
        /*0370*/ 	.word	0x000000ff
        /*0374*/ 	.word	0x0003c400
        /*0378*/ 	.short	0x010a
        /*037a*/ 	.byte	0x05
	.zero		1


	//   ....[38]....
        /*037c*/ 	.word	0x00005000
        /*0380*/ 	.word	0x000000ff
        /*0384*/ 	.word	0x0003c400
        /*0388*/ 	.short	0x010a
        /*038a*/ 	.byte	0x07
	.zero		1


	//   ....[39]....
        /*038c*/ 	.word	0x000054c0
        /*0390*/ 	.word	0x000000ff
        /*0394*/ 	.word	0x0003c400
        /*0398*/ 	.short	0x010a
        /*039a*/ 	.byte	0x07
	.zero		1


	//   ....[40]....
        /*039c*/ 	.word	0x000056c0
        /*03a0*/ 	.word	0x000000ff
        /*03a4*/ 	.word	0x00000000
        /*03a8*/ 	.short	0x0101
        /*03aa*/ 	.byte	0x07
	.zero		1


	//   ....[41]....
        /*03ac*/ 	.word	0x00005770
        /*03b0*/ 	.word	0x000000ff
        /*03b4*/ 	.word	0x00000000
        /*03b8*/ 	.short	0x0101
        /*03ba*/ 	.byte	0x06
	.zero		1


	//   ....[42]....
        /*03bc*/ 	.word	0x00005920
        /*03c0*/ 	.word	0x000000ff
        /*03c4*/ 	.word	0x0003c400
        /*03c8*/ 	.short	0x010a
        /*03ca*/ 	.byte	0x05
	.zero		1


	//   ....[43]....
        /*03cc*/ 	.word	0x000073e0
        /*03d0*/ 	.word	0x000000ff
        /*03d4*/ 	.word	0x0003c400
        /*03d8*/ 	.short	0x010a
        /*03da*/ 	.byte	0x0a
	.zero		1


	//   ....[44]....
        /*03dc*/ 	.word	0x00007c80
        /*03e0*/ 	.word	0x000000ff
        /*03e4*/ 	.word	0x0003c400
        /*03e8*/ 	.short	0x010a
        /*03ea*/ 	.byte	0x0a
	.zero		1


	//   ....[45]....
        /*03ec*/ 	.word	0x00007e80
        /*03f0*/ 	.word	0x000000ff
        /*03f4*/ 	.word	0x00000000
        /*03f8*/ 	.short	0x0101
        /*03fa*/ 	.byte	0x0a
	.zero		1


	//   ....[46]....
        /*03fc*/ 	.word	0x00007f30
        /*0400*/ 	.word	0x000000ff
        /*0404*/ 	.word	0x00000000
        /*0408*/ 	.short	0x0101
        /*040a*/ 	.byte	0x06
	.zero		1


	//   ....[47]....
        /*040c*/ 	.word	0x000080f0
        /*0410*/ 	.word	0x000000ff
        /*0414*/ 	.word	0x00000000
        /*0418*/ 	.short	0x0101
        /*041a*/ 	.byte	0x04
	.zero		1


	//   ....[48]....
        /*041c*/ 	.word	0x00008180
        /*0420*/ 	.word	0x000000ff
        /*0424*/ 	.word	0x00000000
        /*0428*/ 	.short	0x0101
        /*042a*/ 	.byte	0x06
	.zero		1


	//   ....[49]....
        /*042c*/ 	.word	0x00008a10
        /*0430*/ 	.word	0x000000ff
        /*0434*/ 	.word	0x00000008
        /*0438*/ 	.short	0x010a
        /*043a*/ 	.byte	0x05
	.zero		1


	//   ....[50]....
        /*043c*/ 	.word	0x0000b000
        /*0440*/ 	.word	0x00000000
        /*0444*/ 	.word	0x0003c490
        /*0448*/ 	.short	0x0101
        /*044a*/ 	.byte	0x25
	.zero		1


	//   ....[51]....
        /*044c*/ 	.word	0x0000b3d0
        /*0450*/ 	.word	0x00000007
        /*0454*/ 	.word	0x0003c460
        /*0458*/ 	.short	0x010a
        /*045a*/ 	.byte	0x3f
	.zero		1


	//   ....[52]....
        /*045c*/ 	.word	0x0000b740
        /*0460*/ 	.word	0x00000007
        /*0464*/ 	.word	0x0003c4b0
        /*0468*/ 	.short	0x0101
        /*046a*/ 	.byte	0x3f
	.zero		1


	//   ....[53]....
        /*046c*/ 	.word	0x0000b750
        /*0470*/ 	.word	0x00000007
        /*0474*/ 	.word	0x0003c4b0
        /*0478*/ 	.short	0x010a
        /*047a*/ 	.byte	0x3f
	.zero		1


	//   ....[54]....
        /*047c*/ 	.word	0x0000b7f0
        /*0480*/ 	.word	0x00000004
        /*0484*/ 	.word	0x0003c460
        /*0488*/ 	.short	0x010a
        /*048a*/ 	.byte	0x3f
	.zero		1


	//   ....[55]....
        /*048c*/ 	.word	0x0000be60
        /*0490*/ 	.word	0x00000008
        /*0494*/ 	.word	0x0003c428
        /*0498*/ 	.short	0x010a
        /*049a*/ 	.byte	0x3f
	.zero		1


	//   ....[56]....
        /*049c*/ 	.word	0x0000c1c0
        /*04a0*/ 	.word	0x00000005
        /*04a4*/ 	.word	0x0003c4b0
        /*04a8*/ 	.short	0x0101
        /*04aa*/ 	.byte	0x3f
	.zero		1


	//   ....[57]....
        /*04ac*/ 	.word	0x0000c1d0
        /*04b0*/ 	.word	0x00000005
        /*04b4*/ 	.word	0x0003c4b0
        /*04b8*/ 	.short	0x010a
        /*04ba*/ 	.byte	0x3f
	.zero		1


	//   ....[58]....
        /*04bc*/ 	.word	0x0000c280
        /*04c0*/ 	.word	0x00000007
        /*04c4*/ 	.word	0x0003c428
        /*04c8*/ 	.short	0x010a
        /*04ca*/ 	.byte	0x3f
	.zero		1


	//   ....[59]....
        /*04cc*/ 	.word	0x0000c670
        /*04d0*/ 	.word	0x00000006
        /*04d4*/ 	.word	0x0003c428
        /*04d8*/ 	.short	0x010a
        /*04da*/ 	.byte	0x3f
	.zero		1


	//   ....[60]....
        /*04dc*/ 	.word	0x0000c9f0
        /*04e0*/ 	.word	0x00000006
        /*04e4*/ 	.word	0x0003c428
        /*04e8*/ 	.short	0x010a
        /*04ea*/ 	.byte	0x3f
	.zero		1


	//   ....[61]....
        /*04ec*/ 	.word	0x0000cdc0
        /*04f0*/ 	.word	0x00000003
        /*04f4*/ 	.word	0x0003c450
        /*04f8*/ 	.short	0x010a
        /*04fa*/ 	.byte	0x3f
	.zero		1


	//   ....[62]....
        /*04fc*/ 	.word	0x0000ce20
        /*0500*/ 	.word	0x00000006
        /*0504*/ 	.word	0x0003c400
        /*0508*/ 	.short	0x010a
        /*050a*/ 	.byte	0x3f
	.zero		1


	//   ....[63]....
        /*050c*/ 	.word	0x0000ce90
        /*0510*/ 	.word	0x00000003
        /*0514*/ 	.word	0xfffffff8
        /*0518*/ 	.short	0x010a
        /*051a*/ 	.byte	0x3f
	.zero		1


	//   ....[64]....
        /*051c*/ 	.word	0x0000cef0
        /*0520*/ 	.word	0x00000018
        /*0524*/ 	.word	0x0003c400
        /*0528*/ 	.short	0x010a
        /*052a*/ 	.byte	0x3f
	.zero		1


	//   ....[65]....
        /*052c*/ 	.word	0x0000cf50
        /*0530*/ 	.word	0x00000099
        /*0534*/ 	.word	0x0003c400
        /*0538*/ 	.short	0x010a
        /*053a*/ 	.byte	0x3f
	.zero		1


	//   ....[66]....
        /*053c*/ 	.word	0x0000cfb0
        /*0540*/ 	.word	0x000000a8
        /*0544*/ 	.word	0x0003c400
        /*0548*/ 	.short	0x010a
        /*054a*/ 	.byte	0x3f
	.zero		1


	//   ....[67]....
        /*054c*/ 	.word	0x0000d010
        /*0550*/ 	.word	0x00000099
        /*0554*/ 	.word	0x0003c400
        /*0558*/ 	.short	0x010a
        /*055a*/ 	.byte	0x3f
	.zero		1


	//   ....[68]....
        /*055c*/ 	.word	0x0000d070
        /*0560*/ 	.word	0x000000a7
        /*0564*/ 	.word	0x0003c400
        /*0568*/ 	.short	0x010a
        /*056a*/ 	.byte	0x3f
	.zero		1


	//   ....[69]....
        /*056c*/ 	.word	0x0000d0e0
        /*0570*/ 	.word	0x00000004
        /*0574*/ 	.word	0x00000008
        /*0578*/ 	.short	0x010a
        /*057a*/ 	.byte	0x3f
	.zero		1


	//   ....[70]....
        /*057c*/ 	.word	0x0000d1b0
        /*0580*/ 	.word	0x00000007
        /*0584*/ 	.word	0x0003c460
        /*0588*/ 	.short	0x010a
        /*058a*/ 	.byte	0x3f
	.zero		1


	//   ....[71]....
        /*058c*/ 	.word	0x0000d200
        /*0590*/ 	.word	0x00000007
        /*0594*/ 	.word	0x0003c4b0
        /*0598*/ 	.short	0x010a
        /*059a*/ 	.byte	0x3f
	.zero		1


	//   ....[72]....
        /*059c*/ 	.word	0x0000d250
        /*05a0*/ 	.word	0x00000004
        /*05a4*/ 	.word	0x0003c460
        /*05a8*/ 	.short	0x010a
        /*05aa*/ 	.byte	0x3f
	.zero		1


	//   ....[73]....
        /*05ac*/ 	.word	0x0000d320
        /*05b0*/ 	.word	0x00000008
        /*05b4*/ 	.word	0x0003c428
        /*05b8*/ 	.short	0x010a
        /*05ba*/ 	.byte	0x3f
	.zero		1


	//   ....[74]....
        /*05bc*/ 	.word	0x0000d370
        /*05c0*/ 	.word	0x00000005
        /*05c4*/ 	.word	0x0003c4b0
        /*05c8*/ 	.short	0x010a
        /*05ca*/ 	.byte	0x3f
	.zero		1


	//   ....[75]....
        /*05cc*/ 	.word	0x0000d3c0
        /*05d0*/ 	.word	0x00000007
        /*05d4*/ 	.word	0x0003c428
        /*05d8*/ 	.short	0x010a
        /*05da*/ 	.byte	0x3f
	.zero		1


	//   ....[76]....
        /*05dc*/ 	.word	0x0000d410
        /*05e0*/ 	.word	0x00000006
        /*05e4*/ 	.word	0x0003c428
        /*05e8*/ 	.short	0x010a
        /*05ea*/ 	.byte	0x3f
	.zero		1


	//   ....[77]....
        /*05ec*/ 	.word	0x0000d460
        /*05f0*/ 	.word	0x00000006
        /*05f4*/ 	.word	0x0003c428
        /*05f8*/ 	.short	0x010a
        /*05fa*/ 	.byte	0x3f
	.zero		1


	//----- nvinfo : EIATTR_NUM_MBARRIERS
	.align		4
.L_38:
        /*05fc*/ 	.byte	0x03, 0x38
        /*05fe*/ 	.short	0x001f


	//----- nvinfo : EIATTR_EXIT_INSTR_OFFSETS
	.align		4
        /*0600*/ 	.byte	0x04, 0x1c
        /*0602*/ 	.short	(.L_40 - .L_39)


	//   ....[0]....
.L_39:
        /*0604*/ 	.word	0x00000b60


	//   ....[1]....
        /*0608*/ 	.word	0x00000bd0


	//   ....[2]....
        /*060c*/ 	.word	0x0000b030


	//   ....[3]....
        /*0610*/ 	.word	0x0000b090


	//   ....[4]....
        /*0614*/ 	.word	0x0000b0c0


	//   ....[5]....
        /*0618*/ 	.word	0x0000bb50


	//   ....[6]....
        /*061c*/ 	.word	0x0000bb80


	//   ....[7]....
        /*0620*/ 	.word	0x0000cda0


	//----- nvinfo : EIATTR_MAX_THREADS
	.align		4
.L_40:
        /*0624*/ 	.byte	0x04, 0x05
        /*0626*/ 	.short	(.L_42 - .L_41)
.L_41:
        /*0628*/ 	.word	0x00000180
        /*062c*/ 	.word	0x00000001
        /*0630*/ 	.word	0x00000001


	//----- nvinfo : EIATTR_CRS_STACK_SIZE
	.align		4
.L_42:
        /*0634*/ 	.byte	0x04, 0x1e
        /*0636*/ 	.short	(.L_44 - .L_43)
.L_43:
        /*0638*/ 	.word	0x00000000


	//----- nvinfo : EIATTR_CBANK_PARAM_SIZE
	.align		4
.L_44:
        /*063c*/ 	.byte	0x03, 0x19
        /*063e*/ 	.short	0x0870


	//----- nvinfo : EIATTR_PARAM_CBANK
	.align		4
        /*0640*/ 	.byte	0x04, 0x0a
        /*0642*/ 	.short	(.L_46 - .L_45)
	.align		4
.L_45:
        /*0644*/ 	.word	index@(.nv.constant0._ZN7cutlass13device_kernelINS_4fmha6kernel28FmhaKernelTmaWarpSpecializedINS1_10collective30FmhaMainloopTmaWarpSpecializedINS_10bfloat16_tEffN4cute5tupleIJNS7_1CILi128EEENS9_ILi64EEENS9_ILi256EEEEEENS8_IJiNS9_ILi1EEENS8_IJiiEEEEEESG_SG_NS4_14ResidualFusionEJNS2_6OptionILNS2_3TagE0ENS9_ILb1EEEEENSI_ILSJ_2ESK_EEEEENS4_15FmhaFwdEpilogueIS6_fNS8_IJSB_SC_SB_EEEEENS2_23PersistentTileSchedulerEJSL_SM_EEEEEvNT_6ParamsE)
        /*0648*/ 	.short	0x0210
        /*064a*/ 	.short	0x0870


	//----- nvinfo : EIATTR_SW_WAR
	.align		4
.L_46:
        /*064c*/ 	.byte	0x04, 0x36
        /*064e*/ 	.short	(.L_48 - .L_47)
.L_47:
        /*0650*/ 	.word	0x00000008
.L_48:


//--------------------- .nv.callgraph             --------------------------
	.section	.nv.callgraph,"",@"SHT_CUDA_CALLGRAPH"
	.align	4
	.sectionentsize	8
	.align		4
        /*0000*/ 	.word	0x00000000
	.align		4
        /*0004*/ 	.word	0xffffffff
	.align		4
        /*0008*/ 	.word	index@(_ZN7cutlass13device_kernelINS_4fmha6kernel28FmhaKernelTmaWarpSpecializedINS1_10collective30FmhaMainloopTmaWarpSpecializedINS_10bfloat16_tEffN4cute5tupleIJNS7_1CILi128EEENS9_ILi64EEENS9_ILi256EEEEEENS8_IJiNS9_ILi1EEENS8_IJiiEEEEEESG_SG_NS4_14ResidualFusionEJNS2_6OptionILNS2_3TagE0ENS9_ILb1EEEEENSI_ILSJ_2ESK_EEEEENS4_15FmhaFwdEpilogueIS6_fNS8_IJSB_SC_SB_EEEEENS2_23PersistentTileSchedulerEJSL_SM_EEEEEvNT_6ParamsE)
	.align		4
        /*000c*/ 	.word	index@(__assertfail)
	.align		4
        /*0010*/ 	.word	0x00000000
	.align		4
        /*0014*/ 	.word	0xfffffffe
	.align		4
        /*0018*/ 	.word	0x00000000
	.align		4
        /*001c*/ 	.word	0xfffffffd
	.align		4
        /*0020*/ 	.word	0x00000000
	.align		4
        /*0024*/ 	.word	0xfffffffc


//--------------------- .nv.constant4             --------------------------
	.section	.nv.constant4,"a",@progbits
	.align	8
	.align		8
.nv.constant4:
        /*0000*/ 	.dword	__assertfail
	.align		8
        /*0008*/ 	.dword	__unnamed_1
	.align		8
        /*0010*/ 	.dword	__unnamed_2
	.align		8
        /*0018*/ 	.dword	_ZN39_INTERNAL_c3ffe7a2_4_k_cu_a60168ea_35164cuda3std3__45__cpo5beginE
	.align		8
        /*0020*/ 	.dword	_ZN39_INTERNAL_c3ffe7a2_4_k_cu_a60168ea_35164cuda3std3__45__cpo3endE
	.align		8
        /*0028*/ 	.dword	_ZN39_INTERNAL_c3ffe7a2_4_k_cu_a60168ea_35164cuda3std3__45__cpo6cbeginE
	.align		8
        /*0030*/ 	.dword	_ZN39_INTERNAL_c3ffe7a2_4_k_cu_a60168ea_35164cuda3std3__45__cpo4cendE
	.align		8
        /*0038*/ 	.dword	_ZN39_INTERNAL_c3ffe7a2_4_k_cu_a60168ea_35164cuda3std3__441_GLOBAL__N__c3ffe7a2_4_k_cu_a60168ea_35166ignoreE
	.align		8
        /*0040*/ 	.dword	_ZN39_INTERNAL_c3ffe7a2_4_k_cu_a60168ea_35164cuda3std3__419piecewise_constructE
	.align		8
        /*0048*/ 	.dword	_ZN39_INTERNAL_c3ffe7a2_4_k_cu_a60168ea_35164cuda3std3__48in_placeE
	.align		8
        /*0050*/ 	.dword	_ZN39_INTERNAL_c3ffe7a2_4_k_cu_a60168ea_35164cuda3std6ranges3__45__cpo4swapE
	.align		8
        /*0058*/ 	.dword	_ZN39_INTERNAL_c3ffe7a2_4_k_cu_a60168ea_35164cuda3std6ranges3__45__cpo9iter_moveE
	.align		8
        /*0060*/ 	.dword	_ZN39_INTERNAL_c3ffe7a2_4_k_cu_a60168ea_35164cute7productE
	.align		8
        /*0068*/ 	.dword	_ZN39_INTERNAL_c3ffe7a2_4_k_cu_a60168ea_35164cute1_E
	.align		8
        /*0070*/ 	.dword	$str$24
	.align		8
        /*0078*/ 	.dword	$str$25


//--------------------- .text._ZN7cutlass13device_kernelINS_4fmha6kernel28FmhaKernelTmaWarpSpecializedINS1_10collective30FmhaMainloopTmaWarpSpecializedINS_10bfloat16_tEffN4cute5tupleIJNS7_1CILi128EEENS9_ILi64EEENS9_ILi256EEEEEENS8_IJiNS9_ILi1EEENS8_IJiiEEEEEESG_SG_NS4_14ResidualFusionEJNS2_6OptionILNS2_3TagE0ENS9_ILb1EEEEENSI_ILSJ_2ESK_EEEEENS4_15FmhaFwdEpilogueIS6_fNS8_IJSB_SC_SB_EEEEENS2_23PersistentTileSchedulerEJSL_SM_EEEEEvNT_6ParamsE --------------------------
	.section	.text._ZN7cutlass13device_kernelINS_4fmha6kernel28FmhaKernelTmaWarpSpecializedINS1_10collective30FmhaMainloopTmaWarpSpecializedINS_10bfloat16_tEffN4cute5tupleIJNS7_1CILi128EEENS9_ILi64EEENS9_ILi256EEEEEENS8_IJiNS9_ILi1EEENS8_IJiiEEEEEESG_SG_NS4_14ResidualFusionEJNS2_6OptionILNS2_3TagE0ENS9_ILb1EEEEENSI_ILSJ_2ESK_EEEEENS4_15FmhaFwdEpilogueIS6_fNS8_IJSB_SC_SB_EEEEENS2_23PersistentTileSchedulerEJSL_SM_EEEEEvNT_6ParamsE,"ax",@progbits
	.align	128
.text._ZN7cutlass13device_kernelINS_4fmha6kernel28FmhaKernelTmaWarpSpecializedINS1_10collective30FmhaMainloopTmaWarpSpecializedINS_10bfloat16_tEffN4cute5tupleIJNS7_1CILi128EEENS9_ILi64EEENS9_ILi256EEEEEENS8_IJiNS9_ILi1EEENS8_IJiiEEEEEESG_SG_NS4_14ResidualFusionEJNS2_6OptionILNS2_3TagE0ENS9_ILb1EEEEENSI_ILSJ_2ESK_EEEEENS4_15FmhaFwdEpilogueIS6_fNS8_IJSB_SC_SB_EEEEENS2_23PersistentTileSchedulerEJSL_SM_EEEEEvNT_6ParamsE:
        .type           _ZN7cutlass13device_kernelINS_4fmha6kernel28FmhaKernelTmaWarpSpecializedINS1_10collective30FmhaMainloopTmaWarpSpecializedINS_10bfloat16_tEffN4cute5tupleIJNS7_1CILi128EEENS9_ILi64EEENS9_ILi256EEEEEENS8_IJiNS9_ILi1EEENS8_IJiiEEEEEESG_SG_NS4_14ResidualFusionEJNS2_6OptionILNS2_3TagE0ENS9_ILb1EEEEENSI_ILSJ_2ESK_EEEEENS4_15FmhaFwdEpilogueIS6_fNS8_IJSB_SC_SB_EEEEENS2_23PersistentTileSchedulerEJSL_SM_EEEEEvNT_6ParamsE,@function
        .size           _ZN7cutlass13device_kernelINS_4fmha6kernel28FmhaKernelTmaWarpSpecializedINS1_10collective30FmhaMainloopTmaWarpSpecializedINS_10bfloat16_tEffN4cute5tupleIJNS7_1CILi128EEENS9_ILi64EEENS9_ILi256EEEEEENS8_IJiNS9_ILi1EEENS8_IJiiEEEEEESG_SG_NS4_14ResidualFusionEJNS2_6OptionILNS2_3TagE0ENS9_ILb1EEEEENSI_ILSJ_2ESK_EEEEENS4_15FmhaFwdEpilogueIS6_fNS8_IJSB_SC_SB_EEEEENS2_23PersistentTileSchedulerEJSL_SM_EEEEEvNT_6ParamsE,(.L_x_157 - _ZN7cutlass13device_kernelINS_4fmha6kernel28FmhaKernelTmaWarpSpecializedINS1_10collective30FmhaMainloopTmaWarpSpecializedINS_10bfloat16_tEffN4cute5tupleIJNS7_1CILi128EEENS9_ILi64EEENS9_ILi256EEEEEENS8_IJiNS9_ILi1EEENS8_IJiiEEEEEESG_SG_NS4_14ResidualFusionEJNS2_6OptionILNS2_3TagE0ENS9_ILb1EEEEENSI_ILSJ_2ESK_EEEEENS4_15FmhaFwdEpilogueIS6_fNS8_IJSB_SC_SB_EEEEENS2_23PersistentTileSchedulerEJSL_SM_EEEEEvNT_6ParamsE)
        .other          _ZN7cutlass13device_kernelINS_4fmha6kernel28FmhaKernelTmaWarpSpecializedINS1_10collective30FmhaMainloopTmaWarpSpecializedINS_10bfloat16_tEffN4cute5tupleIJNS7_1CILi128EEENS9_ILi64EEENS9_ILi256EEEEEENS8_IJiNS9_ILi1EEENS8_IJiiEEEEEESG_SG_NS4_14ResidualFusionEJNS2_6OptionILNS2_3TagE0ENS9_ILb1EEEEENSI_ILSJ_2ESK_EEEEENS4_15FmhaFwdEpilogueIS6_fNS8_IJSB_SC_SB_EEEEENS2_23PersistentTileSchedulerEJSL_SM_EEEEEvNT_6ParamsE,@"STO_CUDA_ENTRY STV_DEFAULT"
_ZN7cutlass13device_kernelINS_4fmha6kernel28FmhaKernelTmaWarpSpecializedINS1_10collective30FmhaMainloopTmaWarpSpecializedINS_10bfloat16_tEffN4cute5tupleIJNS7_1CILi128EEENS9_ILi64EEENS9_ILi256EEEEEENS8_IJiNS9_ILi1EEENS8_IJiiEEEEEESG_SG_NS4_14ResidualFusionEJNS2_6OptionILNS2_3TagE0ENS9_ILb1EEEEENSI_ILSJ_2ESK_EEEEENS4_15FmhaFwdEpilogueIS6_fNS8_IJSB_SC_SB_EEEEENS2_23PersistentTileSchedulerEJSL_SM_EEEEEvNT_6ParamsE:
[----:B------:R-:W1:Y:S01]  /*0000*/  LDC R1, c[0x0][0x28] ;  /* 0x00000a00ff017b82 */ /* 0x000e620000000800 */
[----:B------:R-:W2:Y:S07]  /*0010*/  S2R R2, SR_TID.X ;  /* 0x0000000000027919 */ /* 0x000eae0000002100 */
[----:B------:R-:W3:Y:S01]  /*0020*/  S2UR UR6, SR_CTAID.X ;  /* 0x00000000000679c3 */ /* 0x000ee20000002500 */
[----:B------:R-:W-:Y:S01]  /*0030*/  ELECT P1, URZ, PT ;  /* 0x00000000003f782f */ /* 0x000fe20003820000 */
[----:B------:R-:W-:Y:S01]  /*0040*/  BSSY B0, `(.L_x_0) ;  /* 0x0000018000007945 */ /* 0x000fe20003800000 */
[----:B---3--:R-:W-:-:S02]  /*0050*/  MOV R17, UR6 ;  /* 0x0000000600117c02 */ /* 0x008fc40008000f00 */
[----:B--2---:R-:W-:-:S05]  /*0060*/  SHF.R.U32.HI R0, RZ, 0x5, R2 ;  /* 0x00000005ff007819 */ /* 0x004fca0000011602 */
[----:B------:R-:W2:Y:S02]  /*0070*/  SHFL.IDX PT, R3, R0, RZ, 0x1f ;  /* 0x00001fff00037589 */ /* 0x000ea400000e0000 */
[----:B--2---:R-:W-:Y:S02]  /*0080*/  R2UR UR4, R3 ;  /* 0x00000000030472ca */ /* 0x004fe400000e0000 */
[----:B------:R-:W-:-:S06]  /*0090*/  SHF.R.U32.HI R3, RZ, 0x7, R2 ;  /* 0x00000007ff037819 */ /* 0x000fcc0000011602 */
[----:B------:R-:W2:Y:S05]  /*00a0*/  SHFL.IDX PT, R3, R3, RZ, 0x1f ;  /* 0x00001fff03037589 */ /* 0x000eaa00000e0000 */
[----:B------:R-:W-:Y:S02]  /*00b0*/  USHF.R.S32.HI UR5, URZ, 0x1f, UR4 ;  /* 0x0000001f3f057899 */ /* 0x000fe40008011404 */
[----:B------:R-:W-:Y:S02]  /*00c0*/  ISETP.EQ.AND P2, PT, RZ, UR4, P1 ;  /* 0x00000004ff007c0c */ /* 0x000fe40008f42270 */
[----:B------:R-:W-:-:S04]  /*00d0*/  ULEA.HI UR5, UR5, UR4, URZ, 0x2 ;  /* 0x0000000405057291 */ /* 0x000fc8000f8f103f */
[----:B------:R-:W-:-:S04]  /*00e0*/  ULOP3.LUT UR5, UR5, 0xfffffffc, URZ, 0xc0, !UPT ;  /* 0xfffffffc05057892 */ /* 0x000fc8000f8ec03f */
[----:B------:R-:W-:-:S03]  /*00f0*/  UIADD3 UR5, UR4, -UR5, URZ ;  /* 0x8000000504057290 */ /* 0x000fc6000fffe03f */
[----:B-1----:R-:W-:Y:S09]  /*0100*/  @!P2 BRA `(.L_x_1) ;  /* 0x00000000002ca947 */ /* 0x002ff20003800000 */
[----:B------:R-:W-:Y:S02]  /*0110*/  ULDC.64 UR6, c[0x0][0x198] ;  /* 0x0000660000067ab9 */ /* 0x000fe40000000a00 */
[----:B------:R-:W-:Y:S02]  /*0120*/  UIADD3 UR8, UP0, UR6, 0xf0, URZ ;  /* 0x000000f006087890 */ /* 0x000fe4000ff1e03f */
[----:B------:R-:W-:Y:S02]  /*0130*/  UIADD3 UR10, UP1, UR6, 0x1f0, URZ ;  /* 0x000001f0060a7890 */ /* 0x000fe4000ff3e03f */
[----:B------:R-:W-:Y:S02]  /*0140*/  UIADD3 UR6, UP2, UR6, 0x2f0, URZ ;  /* 0x000002f006067890 */ /* 0x000fe4000ff5e03f */
[----:B------:R-:W-:Y:S02]  /*0150*/  UIADD3.X UR9, URZ, UR7, URZ, UP0, !UPT ;  /* 0x000000073f097290 */ /* 0x000fe400087fe43f */
[----:B------:R-:W-:-:S02]  /*0160*/  UIADD3.X UR11, URZ, UR7, URZ, UP1, !UPT ;  /* 0x000000073f0b7290 */ /* 0x000fc40008ffe43f */
[----:B------:R-:W-:-:S05]  /*0170*/  UIADD3.X UR7, URZ, UR7, URZ, UP2, !UPT ;  /* 0x000000073f077290 */ /* 0x000fca00097fe43f */
[----:B------:R1:W-:Y:S02]  /*0180*/  UTMACCTL.PF [UR8] ;  /* 0x00000000080079b9 */ /* 0x0003e40008040000 */
[----:B------:R1:W-:Y:S02]  /*0190*/  UTMACCTL.PF [UR10] ;  /* 0x000000000a0079b9 */ /* 0x0003e40008040000 */
[----:B------:R1:W-:Y:S02]  /*01a0*/  UTMACCTL.PF [UR6] ;  /* 0x00000000060079b9 */ /* 0x0003e40008040000 */
[----:B-1----:R-:W-:Y:S01]  /*01b0*/  NOP ;  /* 0x0000000000007918 */ /* 0x002fe20000000000 */
.L_x_1:
[----:B------:R-:W-:Y:S05]  /*01c0*/  BSYNC B0 ;  /* 0x0000000000007941 */ /* 0x000fea0003800000 */
.L_x_0:
[----:B------:R-:W1:Y:S01]  /*01d0*/  SHFL.IDX PT, R4, R0, RZ, 0x1f ;  /* 0x00001fff00047589 */ /* 0x000e6200000e0000 */
[----:B--2---:R-:W-:Y:S01]  /*01e0*/  R2UR UR4, R3 ;  /* 0x00000000030472ca */ /* 0x004fe200000e0000 */
[----:B------:R-:W-:Y:S02]  /*01f0*/  UISETP.NE.AND UP0, UPT, UR5, 0x1, UPT ;  /* 0x000000010500788c */ /* 0x000fe4000bf05270 */
[----:B------:R-:W-:-:S10]  /*0200*/  UISETP.NE.AND UP1, UPT, UR5, 0x2, UPT ;  /* 0x000000020500788c */ /* 0x000fd4000bf25270 */
[----:B------:R-:W-:Y:S02]  /*0210*/  UIADD3 UR10, UR4, -0x1, URZ ;  /* 0xffffffff040a7890 */ /* 0x000fe4000fffe03f */
[----:B------:R-:W-:Y:S01]  /*0220*/  MOV R19, UR4 ;  /* 0x0000000400137c02 */ /* 0x000fe20008000f00 */
[----:B------:R-:W-:Y:S02]  /*0230*/  UISETP.EQ.AND UP2, UPT, UR4, URZ, !UP0 ;  /* 0x0000003f0400728c */ /* 0x000fe4000c742270 */
[----:B------:R-:W-:Y:S02]  /*0240*/  UISETP.EQ.AND UP3, UPT, UR4, URZ, !UP1 ;  /* 0x0000003f0400728c */ /* 0x000fe4000cf62270 */
[----:B------:R-:W-:Y:S02]  /*0250*/  UISETP.GE.U32.AND UP4, UPT, UR10, 0x4, UPT ;  /* 0x000000040a00788c */ /* 0x000fe4000bf86070 */
[----:B------:R-:W-:Y:S01]  /*0260*/  USEL UR4, URZ, 0x1, !UP2 ;  /* 0x000000013f047887 */ /* 0x000fe2000d000000 */
[----:B-1----:R-:W-:Y:S01]  /*0270*/  ISETP.NE.AND P0, PT, R4, RZ, PT ;  /* 0x000000ff0400720c */ /* 0x002fe20003f05270 */
[----:B------:R-:W-:Y:S01]  /*0280*/  USEL UR6, URZ, 0x1, !UP3 ;  /* 0x000000013f067887 */ /* 0x000fe2000d800000 */
[----:B------:R-:W-:Y:S01]  /*0290*/  MOV R4, UR5 ;  /* 0x0000000500047c02 */ /* 0x000fe20008000f00 */
[----:B------:R-:W-:-:S02]  /*02a0*/  USEL UR7, UR4, 0x2, UP4 ;  /* 0x0000000204077887 */ /* 0x000fc4000a000000 */
[----:B------:R-:W-:-:S04]  /*02b0*/  USEL UR4, UR6, 0x2, UP4 ;  /* 0x0000000206047887 */ /* 0x000fc8000a000000 */
[----:B------:R-:W-:Y:S02]  /*02c0*/  MOV R18, UR7 ;  /* 0x0000000700127c02 */ /* 0x000fe40008000f00 */
[----:B------:R-:W-:Y:S02]  /*02d0*/  MOV R16, UR4 ;  /* 0x0000000400107c02 */ /* 0x000fe40008000f00 */
[----:B------:R-:W-:Y:S05]  /*02e0*/  @P0 BRA `(.L_x_2) ;  /* 0x0000000000480947 */ /* 0x000fea0003800000 */
[----:B------:R-:W1:Y:S01]  /*02f0*/  S2UR UR8, SR_CgaCtaId ;  /* 0x00000000000879c3 */ /* 0x000e620000008800 */
[----:B------:R-:W-:Y:S01]  /*0300*/  UMOV UR4, 0x400 ;  /* 0x0000040000047882 */ /* 0x000fe20000000000 */
[----:B------:R-:W-:Y:S01]  /*0310*/  UMOV UR5, 0x1 ;  /* 0x0000000100057882 */ /* 0x000fe20000000000 */
[----:B------:R-:W-:Y:S01]  /*0320*/  UMOV UR6, 0x80 ;  /* 0x0000008000067882 */ /* 0x000fe20000000000 */
[----:B------:R-:W-:Y:S01]  /*0330*/  ELECT P0, URZ, PT ;  /* 0x00000000003f782f */ /* 0x000fe20003800000 */
[----:B------:R-:W-:-:S04]  /*0340*/  UIADD3 UR6, -UR6, 0x100000, URZ ;  /* 0x0010000006067890 */ /* 0x000fc8000fffe13f */
[----:B------:R-:W-:Y:S02]  /*0350*/  USHF.L.U32 UR7, UR6, 0xb, URZ ;  /* 0x0000000b06077899 */ /* 0x000fe4000800063f */
[----:B------:R-:W-:Y:S02]  /*0360*/  USHF.L.U32 UR6, UR6, 0x1, URZ ;  /* 0x0000000106067899 */ /* 0x000fe4000800063f */
[----:B-1----:R-:W-:Y:S02]  /*0370*/  ULEA UR8, UR8, UR4, 0x18 ;  /* 0x0000000408087291 */ /* 0x002fe4000f8ec03f */
[----:B------:R-:W-:-:S04]  /*0380*/  UIADD3 UR4, -UR5, 0x100000, URZ ;  /* 0x0010000005047890 */ /* 0x000fc8000fffe13f */
[----:B------:R-:W-:Y:S02]  /*0390*/  USHF.L.U32 UR5, UR4, 0xb, URZ ;  /* 0x0000000b04057899 */ /* 0x000fe4000800063f */
[----:B------:R-:W-:Y:S01]  /*03a0*/  USHF.L.U32 UR4, UR4, 0x1, URZ ;  /* 0x0000000104047899 */ /* 0x000fe2000800063f */
[----:B------:R-:W1:Y:S11]  /*03b0*/  FENCE.VIEW.ASYNC.S ;  /* 0x00000000000073c6 */ /* 0x000e760000000000 */
[----:B-1----:R1:W2:Y:S01]  /*03c0*/  SYNCS.EXCH.64 URZ, [UR8+0x3c450], UR4 ;  /* 0x03c45004083f75b2 */ /* 0x0022a20008000100 */
[----:B------:R1:W3:Y:S01]  /*03d0*/  SYNCS.EXCH.64 URZ, [UR8+0x3c460], UR6 ;  /* 0x03c46006083f75b2 */ /* 0x0002e20008000100 */
[----:B------:R1:W4:Y:S01]  /*03e0*/  SYNCS.EXCH.64 URZ, [UR8+0x3c458], UR4 ;  /* 0x03c45804083f75b2 */ /* 0x0003220008000100 */
[----:B------:R1:W1:Y:S01]  /*03f0*/  SYNCS.EXCH.64 URZ, [UR8+0x3c468], UR6 ;  /* 0x03c46806083f75b2 */ /* 0x0002620008000100 */
[----:B------:R-:W-:Y:S01]  /*0400*/  NOP ;  /* 0x0000000000007918 */ /* 0x000fe20000000000 */
.L_x_2:
[----:B------:R-:W5:Y:S01]  /*0410*/  SHFL.IDX PT, R3, R0, RZ, 0x1f ;  /* 0x00001fff00037589 */ /* 0x000f6200000e0000 */
[----:B------:R-:W-:Y:S01]  /*0420*/  NOP ;  /* 0x0000000000007918 */ /* 0x000fe20000000000 */
[----:B-----5:R-:W-:-:S13]  /*0430*/  ISETP.NE.AND P0, PT, R3, RZ, PT ;  /* 0x000000ff0300720c */ /* 0x020fda0003f05270 */
[----:B------:R-:W-:Y:S05]  /*0440*/  @P0 BRA `(.L_x_3) ;  /* 0x0000000000600947 */ /* 0x000fea0003800000 */
[----:B-1----:R-:W1:Y:S01]  /*0450*/  S2UR UR5, SR_CgaCtaId ;  /* 0x00000000000579c3 */ /* 0x002e620000008800 */
[----:B------:R-:W-:Y:S01]  /*0460*/  UMOV UR4, 0x400 ;  /* 0x0000040000047882 */ /* 0x000fe20000000000 */
[----:B------:R-:W-:Y:S01]  /*0470*/  UMOV UR6, 0x1 ;  /* 0x0000000100067882 */ /* 0x000fe20000000000 */
[----:B------:R-:W-:Y:S01]  /*0480*/  UMOV UR9, 0x100 ;  /* 0x0000010000097882 */ /* 0x000fe20000000000 */
[----:B------:R-:W-:-:S04]  /*0490*/  UIADD3 UR6, -UR6, 0x100000, URZ ;  /* 0x0010000006067890 */ /* 0x000fc8000fffe13f */
[----:B------:R-:W-:Y:S02]  /*04a0*/  USHF.L.U32 UR7, UR6, 0xb, URZ ;  /* 0x0000000b06077899 */ /* 0x000fe4000800063f */
[----:B------:R-:W-:Y:S01]  /*04b0*/  USHF.L.U32 UR6, UR6, 0x1, URZ ;  /* 0x0000000106067899 */ /* 0x000fe2000800063f */
[----:B------:R-:W-:Y:S01]  /*04c0*/  ELECT P0, URZ, PT ;  /* 0x00000000003f782f */ /* 0x000fe20003800000 */
[----:B-1----:R-:W-:Y:S02]  /*04d0*/  ULEA UR8, UR5, UR4, 0x18 ;  /* 0x0000000405087291 */ /* 0x002fe4000f8ec03f */
[----:B------:R-:W-:-:S04]  /*04e0*/  UIADD3 UR4, -UR9, 0x100000, URZ ;  /* 0x0010000009047890 */ /* 0x000fc8000fffe13f */
[----:B------:R-:W-:Y:S02]  /*04f0*/  USHF.L.U32 UR5, UR4, 0xb, URZ ;  /* 0x0000000b04057899 */ /* 0x000fe4000800063f */
[----:B------:R-:W-:Y:S01]  /*0500*/  USHF.L.U32 UR4, UR4, 0x1, URZ ;  /* 0x0000000104047899 */ /* 0x000fe2000800063f */
[----:B------:R-:W1:Y:S03]  /*0510*/  FENCE.VIEW.ASYNC.S ;  /* 0x00000000000073c6 */ /* 0x000e660000000000 */
[----:B-1----:R1:W1:Y:S08]  /*0520*/  SYNCS.EXCH.64 URZ, [UR8+0x3c400], UR6 ;  /* 0x03c40006083f75b2 */ /* 0x0022700008000100 */
[----:B------:R1:W1:Y:S01]  /*0530*/  SYNCS.EXCH.64 URZ, [UR8+0x3c428], UR4 ;  /* 0x03c42804083f75b2 */ /* 0x0002620008000100 */
        /* <DEDUP_REMOVED lines=8> */
[----:B------:R-:W-:Y:S01]  /*05c0*/  NOP ;  /* 0x0000000000007918 */ /* 0x000fe20000000000 */
.L_x_3:
        /* <DEDUP_REMOVED lines=21> */
[----:B------:R-:W-:Y:S01]  /*0720*/  NOP ;  /* 0x0000000000007918 */ /* 0x000fe20000000000 */
.L_x_4:
[----:B------:R-:W5:Y:S01]  /*0730*/  SHFL.IDX PT, R3, R0, RZ, 0x1f ;  /* 0x00001fff00037589 */ /* 0x000f6200000e0000 */
[----:B------:R-:W-:Y:S01]  /*0740*/  ELECT P0, URZ, PT ;  /* 0x00000000003f782f */ /* 0x000fe20003800000 */
[----:B------:R-:W-:Y:S01]  /*0750*/  NOP ;  /* 0x0000000000007918 */ /* 0x000fe20000000000 */
[----:B-1----:R-:W-:Y:S02]  /*0760*/  UMOV UR4, 0x80 ;  /* 0x0000008000047882 */ /* 0x002fe40000000000 */
[C---:B-----5:R-:W-:Y:S02]  /*0770*/  ISETP.NE.OR P0, PT, R3.reuse, RZ, !P0 ;  /* 0x000000ff0300720c */ /* 0x060fe40004705670 */
[----:B------:R-:W-:-:S11]  /*0780*/  ISETP.NE.AND P3, PT, R3, RZ, PT ;  /* 0x000000ff0300720c */ /* 0x000fd60003f65270 */
[----:B------:R-:W-:Y:S01]  /*0790*/  VOTEU.ALL UP2, P0 ;  /* 0x00000000003f7886 */ /* 0x000fe20000040000 */
[----:B------:R-:W-:Y:S01]  /*07a0*/  VOTEU.ALL UP3, P0 ;  /* 0x00000000003f7886 */ /* 0x000fe20000060000 */
[----:B------:R-:W-:Y:S01]  /*07b0*/  VOTEU.ALL UP4, P0 ;  /* 0x00000000003f7886 */ /* 0x000fe20000080000 */
[----:B------:R-:W-:Y:S02]  /*07c0*/  VOTEU.ALL UP5, P0 ;  /* 0x00000000003f7886 */ /* 0x000fe400000a0000 */
[----:B------:R-:W1:Y:S01]  /*07d0*/  @!UP2 S2UR UR7, SR_CgaCtaId ;  /* 0x000000000007a9c3 */ /* 0x000e620000008800 */
[----:B------:R-:W-:Y:S01]  /*07e0*/  @!UP2 UMOV UR6, 0x400 ;  /* 0x000004000006a882 */ /* 0x000fe20000000000 */
[----:B------:R-:W-:-:S04]  /*07f0*/  @!UP2 UIADD3 UR4, -UR4, 0x100000, URZ ;  /* 0x001000000404a890 */ /* 0x000fc8000fffe13f */
[----:B------:R-:W-:Y:S02]  /*0800*/  @!UP2 USHF.L.U32 UR5, UR4, 0xb, URZ ;  /* 0x0000000b0405a899 */ /* 0x000fe4000800063f */
[----:B------:R-:W-:Y:S02]  /*0810*/  @!UP2 USHF.L.U32 UR4, UR4, 0x1, URZ ;  /* 0x000000010404a899 */ /* 0x000fe4000800063f */
[----:B-1----:R-:W-:Y:S01]  /*0820*/  @!UP2 ULEA UR6, UR7, UR6, 0x18 ;  /* 0x000000060706a291 */ /* 0x002fe2000f8ec03f */
[----:B------:R-:W-:Y:S01]  /*0830*/  VOTEU.ALL UP2, P0 ;  /* 0x00000000003f7886 */ /* 0x000fe20000040000 */
[----:B------:R-:W1:Y:S10]  /*0840*/  FENCE.VIEW.ASYNC.S ;  /* 0x00000000000073c6 */ /* 0x000e740000000000 */
[----:B-1----:R1:W1:Y:S01]  /*0850*/  @!UP2 SYNCS.EXCH.64 URZ, [UR6+0x3c490], UR4 ;  /* 0x03c49004063fa5b2 */ /* 0x0022620008000100 */
[----:B------:R1:W1:Y:S01]  /*0860*/  @!UP3 SYNCS.EXCH.64 URZ, [UR6+0x3c498], UR4 ;  /* 0x03c49804063fb5b2 */ /* 0x0002620008000100 */
[----:B------:R1:W1:Y:S01]  /*0870*/  @!UP4 SYNCS.EXCH.64 URZ, [UR6+0x3c4a0], UR4 ;  /* 0x03c4a004063fc5b2 */ /* 0x0002620008000100 */
[----:B------:R1:W1:Y:S01]  /*0880*/  @!UP5 SYNCS.EXCH.64 URZ, [UR6+0x3c4a8], UR4 ;  /* 0x03c4a804063fd5b2 */ /* 0x0002620008000100 */
[----:B------:R-:W-:Y:S01]  /*0890*/  NOP ;  /* 0x0000000000007918 */ /* 0x000fe20000000000 */
[----:B------:R-:W-:Y:S05]  /*08a0*/  @P3 BRA `(.L_x_5) ;  /* 0x0000000000583947 */ /* 0x000fea0003800000 */
[----:B-1----:R-:W1:Y:S01]  /*08b0*/  S2UR UR5, SR_CgaCtaId ;  /* 0x00000000000579c3 */ /* 0x002e620000008800 */
[----:B------:R-:W-:Y:S01]  /*08c0*/  UMOV UR4, 0x400 ;  /* 0x0000040000047882 */ /* 0x000fe20000000000 */
[----:B------:R-:W-:Y:S01]  /*08d0*/  UMOV UR6, 0x20 ;  /* 0x0000002000067882 */ /* 0x000fe20000000000 */
[----:B------:R-:W-:Y:S01]  /*08e0*/  UMOV UR7, 0x80 ;  /* 0x0000008000077882 */ /* 0x000fe20000000000 */
[----:B------:R-:W-:Y:S01]  /*08f0*/  ELECT P0, URZ, PT ;  /* 0x00000000003f782f */ /* 0x000fe20003800000 */
[----:B-1----:R-:W-:Y:S02]  /*0900*/  ULEA UR8, UR5, UR4, 0x18 ;  /* 0x0000000405087291 */ /* 0x002fe4000f8ec03f */
[----:B------:R-:W-:-:S04]  /*0910*/  UIADD3 UR4, -UR6, 0x100000, URZ ;  /* 0x0010000006047890 */ /* 0x000fc8000fffe13f */
[----:B------:R-:W-:Y:S02]  /*0920*/  USHF.L.U32 UR5, UR4, 0xb, URZ ;  /* 0x0000000b04057899 */ /* 0x000fe4000800063f */
[----:B------:R-:W-:Y:S02]  /*0930*/  USHF.L.U32 UR4, UR4, 0x1, URZ ;  /* 0x0000000104047899 */ /* 0x000fe4000800063f */
        /* <DEDUP_REMOVED lines=13> */
.L_x_5:
[----:B------:R-:W-:Y:S01]  /*0a10*/  VOTEU.ANY UP2, P2 ;  /* 0x00000000003f7886 */ /* 0x000fe20001040100 */
[----:B-1----:R-:W-:Y:S01]  /*0a20*/  R2UR UR8, R19 ;  /* 0x00000000130872ca */ /* 0x002fe200000e0000 */
[----:B------:R-:W-:Y:S01]  /*0a30*/  UMOV UR4, 0x40 ;  /* 0x0000004000047882 */ /* 0x000fe20000000000 */
[----:B------:R-:W-:Y:S01]  /*0a40*/  NOP ;  /* 0x0000000000007918 */ /* 0x000fe20000000000 */
[----:B------:R-:W-:Y:S01]  /*0a50*/  ISETP.EQ.AND P0, PT, R4, 0x2, P1 ;  /* 0x000000020400780c */ /* 0x000fe20000f02270 */
[----:B------:R-:W1:Y:S01]  /*0a60*/  @UP2 S2UR UR7, SR_CgaCtaId ;  /* 0x00000000000729c3 */ /* 0x000e620000008800 */
[----:B------:R-:W-:Y:S01]  /*0a70*/  @UP2 UMOV UR6, 0x400 ;  /* 0x0000040000062882 */ /* 0x000fe20000000000 */
[----:B------:R-:W-:-:S04]  /*0a80*/  @UP2 UIADD3 UR4, -UR4, 0x100000, URZ ;  /* 0x0010000004042890 */ /* 0x000fc8000fffe13f */
[----:B------:R-:W-:Y:S02]  /*0a90*/  @UP2 USHF.L.U32 UR5, UR4, 0xb, URZ ;  /* 0x0000000b04052899 */ /* 0x000fe4000800063f */
[----:B------:R-:W-:Y:S01]  /*0aa0*/  @UP2 USHF.L.U32 UR4, UR4, 0x1, URZ ;  /* 0x0000000104042899 */ /* 0x000fe2000800063f */
[----:B------:R-:W-:Y:S01]  /*0ab0*/  ISETP.NE.AND P3, PT, RZ, UR8, PT ;  /* 0x00000008ff007c0c */ /* 0x000fe2000bf65270 */
[----:B-1----:R-:W-:Y:S01]  /*0ac0*/  @UP2 ULEA UR6, UR7, UR6, 0x18 ;  /* 0x0000000607062291 */ /* 0x002fe2000f8ec03f */
[----:B------:R-:W-:Y:S01]  /*0ad0*/  VOTEU.ANY UP2, P2 ;  /* 0x00000000003f7886 */ /* 0x000fe20001040100 */
[----:B------:R-:W-:Y:S01]  /*0ae0*/  ISETP.EQ.AND P2, PT, R4, 0x1, P1 ;  /* 0x000000010400780c */ /* 0x000fe20000f42270 */
[----:B------:R-:W1:Y:S09]  /*0af0*/  FENCE.VIEW.ASYNC.S ;  /* 0x00000000000073c6 */ /* 0x000e720000000000 */
[----:B-1----:R1:W2:Y:S01]  /*0b00*/  @UP2 SYNCS.EXCH.64 URZ, [UR6+0x3c4b0], UR4 ;  /* 0x03c4b004063f25b2 */ /* 0x0022a20008000100 */
[----:B------:R-:W-:Y:S01]  /*0b10*/  NOP ;  /* 0x0000000000007918 */ /* 0x000fe20000000000 */
[----:B--234-:R-:W-:Y:S06]  /*0b20*/  BAR.SYNC.DEFER_BLOCKING 0x0 ;  /* 0x0000000000007b1d */ /* 0x01cfec0000010000 */
[----:B------:R-:W-:Y:S05]  /*0b30*/  @!P3 BRA `(.L_x_6) ;  /* 0x000000a40040b947 */ /* 0x000fea0003800000 */
[----:B------:R-:W-:-:S06]  /*0b40*/  UISETP.GT.U32.AND UP0, UPT, UR10, 0x3, UPT ;  /* 0x000000030a00788c */ /* 0x000fcc000bf04070 */
[----:B------:R-:W-:-:S13]  /*0b50*/  PLOP3.LUT P0, PT, PT, PT, UP0, 0x80, 0x0 ;  /* 0x000000000000781c */ /* 0x000fda0003f0f008 */
[----:B-1----:R-:W-:Y:S05]  /*0b60*/  @P0 EXIT ;  /* 0x000000000000094d */ /* 0x002fea0003800000 */
.L_x_7:
[----:B------:R-:W-:-:S08]  /*0b70*/  NOP ;  /* 0x0000000000007918 */ /* 0x000fd00000000000 */
[----:B------:R-:W1:Y:S02]  /*0b80*/  USETMAXREG.TRY_ALLOC.CTAPOOL UP0, 0xf0 ;  /* 0x000000f0000079c8 */ /* 0x000e640008000600 */
[----:B-1----:R-:W-:-:S13]  /*0b90*/  PLOP3.LUT P0, PT, PT, PT, UP0, 0x80, 0x0 ;  /* 0x000000000000781c */ /* 0x002fda0003f0f008 */
[----:B------:R-:W-:Y:S05]  /*0ba0*/  @!P0 BRA `(.L_x_7) ;  /* 0xfffffffc00f08947 */ /* 0x000fea000383ffff */
[----:B------:R-:W-:Y:S02]  /*0bb0*/  ULDC UR4, c[0x0][0xa00] ;  /* 0x0002800000047ab9 */ /* 0x000fe40000000800 */
[----:B------:R-:W-:-:S13]  /*0bc0*/  ISETP.GE.AND P0, PT, R17, UR4, PT ;  /* 0x0000000411007c0c */ /* 0x000fda000bf06270 */
[----:B------:R-:W-:Y:S05]  /*0bd0*/  @P0 EXIT ;  /* 0x000000000000094d */ /* 0x000fea0003800000 */
[----:B------:R-:W-:Y:S01]  /*0be0*/  SHF.R.S32.HI R3, RZ, 0x1f, R2 ;  /* 0x0000001fff037819 */ /* 0x000fe20000011402 */
[----:B------:R-:W-:Y:S01]  /*0bf0*/  UMOV UR45, URZ ;  /* 0x0000003f002d7c82 */ /* 0x000fe20008000000 */
[----:B------:R-:W-:Y:S01]  /*0c00*/  R2UR UR5, R19 ;  /* 0x00000000130572ca */ /* 0x000fe200000e0000 */
[----:B------:R-:W-:Y:S01]  /*0c10*/  UMOV UR61, URZ ;  /* 0x0000003f003d7c82 */ /* 0x000fe20008000000 */
[----:B------:R-:W-:Y:S01]  /*0c20*/  LEA.HI R3, R3, R2, RZ, 0x7 ;  /* 0x0000000203037211 */ /* 0x000fe200078f38ff */
[----:B------:R-:W-:Y:S01]  /*0c30*/  UMOV UR36, URZ ;  /* 0x0000003f00247c82 */ /* 0x000fe20008000000 */
[----:B------:R-:W-:Y:S02]  /*0c40*/  R2UR UR4, R18 ;  /* 0x00000000120472ca */ /* 0x000fe400000e0000 */
[----:B------:R-:W-:Y:S02]  /*0c50*/  LOP3.LUT R3, R3, 0xffffff80, RZ, 0xc0, !PT ;  /* 0xffffff8003037812 */ /* 0x000fe400078ec0ff */
[----:B------:R-:W-:-:S02]  /*0c60*/  MOV R23, RZ ;  /* 0x000000ff00177202 */ /* 0x000fc40000000f00 */
[----:B------:R-:W-:-:S03]  /*0c70*/  IADD3 R3, -R3, R2, RZ ;  /* 0x0000000203037210 */ /* 0x000fc60007ffe1ff */
[----:B------:R-:W-:Y:S01]  /*0c80*/  UISETP.NE.AND UP0, UPT, UR5, 0x1, UPT ;  /* 0x000000010500788c */ /* 0x000fe2000bf05270 */
[----:B------:R-:W-:-:S03]  /*0c90*/  SHF.R.S32.HI R0, RZ, 0x1f, R3 ;  /* 0x0000001fff007819 */ /* 0x000fc60000011403 */
[----:B------:R-:W-:Y:S01]  /*0ca0*/  ULOP3.LUT UR5, UR4, 0x1, URZ, 0xfc, !UPT ;  /* 0x0000000104057892 */ /* 0x000fe2000f8efc3f */
[----:B------:R-:W-:Y:S01]  /*0cb0*/  LEA.HI R0, R0, R3, RZ, 0x2 ;  /* 0x0000000300007211 */ /* 0x000fe200078f10ff */
[----:B------:R-:W-:-:S03]  /*0cc0*/  USEL UR4, URZ, 0x1, UP0 ;  /* 0x000000013f047887 */ /* 0x000fc60008000000 */
[----:B------:R-:W-:Y:S02]  /*0cd0*/  LOP3.LUT R0, R0, 0x7ffffffc, RZ, 0xc0, !PT ;  /* 0x7ffffffc00007812 */ /* 0x000fe400078ec0ff */
[----:B------:R-:W-:Y:S02]  /*0ce0*/  MOV R186, UR5 ;  /* 0x0000000500ba7c02 */ /* 0x000fe40008000f00 */
[----:B------:R-:W-:Y:S02]  /*0cf0*/  IADD3 R0, R3, -R0, RZ ;  /* 0x8000000003007210 */ /* 0x000fe40007ffe0ff */
[----:B------:R-:W-:Y:S02]  /*0d00*/  MOV R184, UR4 ;  /* 0x0000000400b87c02 */ /* 0x000fe40008000f00 */
[----:B------:R-:W-:-:S07]  /*0d10*/  SHF.L.U32 R185, R0, 0x1, RZ ;  /* 0x0000000100b97819 */ /* 0x000fce00000006ff */
.L_x_87:
[----:B------:R-:W-:Y:S01]  /*0d20*/  ULDC UR8, c[0x0][0xa04] ;  /* 0x0002810000087ab9 */ /* 0x000fe20000000800 */
[----:B------:R-:W-:Y:S01]  /*0d30*/  R2UR UR47, R17 ;  /* 0x00000000112f72ca */ /* 0x000fe200000e0000 */
[----:B------:R-:W-:Y:S01]  /*0d40*/  UISETP.NE.AND UP0, UPT, UR8, 0x1, UPT ;  /* 0x000000010800788c */ /* 0x000fe2000bf05270 */
[----:B------:R-:W-:Y:S01]  /*0d50*/  R2UR UR9, R19 ;  /* 0x00000000130972ca */ /* 0x000fe200000e0000 */
[----:B------:R-:W-:Y:S01]  /*0d60*/  ULDC UR4, c[0x0][0xa10] ;  /* 0x0002840000047ab9 */ /* 0x000fe20000000800 */
[----:B------:R-:W-:Y:S01]  /*0d70*/  ULDC UR44, c[0x0][0xa1c] ;  /* 0x00028700002c7ab9 */ /* 0x000fe20000000800 */
[----:B------:R-:W-:-:S07]  /*0d80*/  UISETP.NE.AND UP1, UPT, UR4, 0x1, UPT ;  /* 0x000000010400788c */ /* 0x000fce000bf25270 */
[----:B------:R-:W-:Y:S02]  /*0d90*/  @UP0 ULDC.64 UR6, c[0x0][0xa08] ;  /* 0x0002820000060ab9 */ /* 0x000fe40000000a00 */
[----:B------:R-:W-:Y:S02]  /*0da0*/  UIMAD.WIDE.U32 UR4, UR47, UR6, URZ ;  /* 0x000000062f0472a5 */ /* 0x000fe4000f8e003f */
[----:B------:R-:W-:Y:S02]  /*0db0*/  UISETP.NE.AND UP2, UPT, UR9, 0x1, UPT ;  /* 0x000000010900788c */ /* 0x000fe4000bf45270 */
[----:B------:R-:W-:Y:S02]  /*0dc0*/  @UP0 USHF.R.U32.HI UR47, URZ, UR7, UR5 ;  /* 0x000000073f2f0299 */ /* 0x000fe40008011605 */
[----:B------:R-:W-:Y:S01]  /*0dd0*/  UISETP.NE.AND UP0, UPT, UR44, 0x1, UPT ;  /* 0x000000012c00788c */ /* 0x000fe2000bf05270 */
[----:B------:R-:W-:Y:S01]  /*0de0*/  @UP1 ULDC UR4, c[0x0][0xa14] ;  /* 0x0002850000041ab9 */ /* 0x000fe20000000800 */
[----:B------:R-:W-:Y:S01]  /*0df0*/  @UP1 ULDC UR6, c[0x0][0xa18] ;  /* 0x0002860000061ab9 */ /* 0x000fe20000000800 */
[----:B------:R-:W-:Y:S01]  /*0e00*/  UIMAD.WIDE.U32 UR4, UR47, UR4, URZ ;  /* 0x000000042f0472a5 */ /* 0x000fe2000f8e003f */
[----:B------:R-:W-:Y:S01]  /*0e10*/  PLOP3.LUT P0, PT, PT, PT, UP2, 0x80, 0x0 ;  /* 0x000000000000781c */ /* 0x000fe20003f0f028 */
[----:B------:R-:W-:Y:S01]  /*0e20*/  UMOV UR46, UR47 ;  /* 0x0000002f002e7c82 */ /* 0x000fe20008000000 */
[----:B------:R-:W-:Y:S01]  /*0e30*/  IADD3 R0, RZ, -UR47, RZ ;  /* 0x8000002fff007c10 */ /* 0x000fe2000fffe0ff */
[----:B------:R-:W-:-:S04]  /*0e40*/  @UP1 USHF.R.U32.HI UR46, URZ, UR6, UR5 ;  /* 0x000000063f2e1299 */ /* 0x000fc80008011605 */
[----:B------:R-:W-:Y:S01]  /*0e50*/  @UP0 ULDC.64 UR6, c[0x0][0xa20] ;  /* 0x0002880000060ab9 */ /* 0x000fe20000000a00 */
[----:B------:R-:W-:Y:S01]  /*0e60*/  IMAD R0, R0, UR8, R17 ;  /* 0x0000000800007c24 */ /* 0x000fe2000f8e0211 */
[----:B------:R-:W-:-:S03]  /*0e70*/  UIMAD.WIDE.U32 UR4, UR46, UR6, URZ ;  /* 0x000000062e0472a5 */ /* 0x000fc6000f8e003f */
[----:B------:R-:W-:Y:S01]  /*0e80*/  UMOV UR6, UR46 ;  /* 0x0000002e00067c82 */ /* 0x000fe20008000000 */
[----:B------:R-:W-:Y:S01]  /*0e90*/  @UP0 USHF.R.U32.HI UR6, URZ, UR7, UR5 ;  /* 0x000000073f060299 */ /* 0x000fe20008011605 */
[----:B------:R-:W-:-:S03]  /*0ea0*/  R2UR UR60, R0 ;  /* 0x00000000003c72ca */ /* 0x000fc600000e0000 */
[----:B------:R-:W-:-:S04]  /*0eb0*/  UIADD3 UR4, -UR6, URZ, URZ ;  /* 0x0000003f06047290 */ /* 0x000fc8000fffe13f */
[----:B------:R-:W-:Y:S01]  /*0ec0*/  UIMAD UR44, UR44, UR4, UR46 ;  /* 0x000000042c2c72a4 */ /* 0x000fe2000f8e022e */
[----:B--2-4-:R-:W-:Y:S11]  /*0ed0*/  @!P0 BRA `(.L_x_8) ;  /* 0x0000000000748947 */ /* 0x014ff60003800000 */
[----:B------:R-:W-:-:S13]  /*0ee0*/  R2UR UR4, R19 ;  /* 0x00000000130472ca */ /* 0x000fda00000e0000 */
[----:B------:R-:W-:-:S06]  /*0ef0*/  UISETP.NE.AND UP0, UPT, UR4, 0x2, UPT ;  /* 0x000000020400788c */ /* 0x000fcc000bf05270 */
[----:B------:R-:W-:-:S13]  /*0f00*/  PLOP3.LUT P1, PT, PT, PT, UP0, 0x80, 0x0 ;  /* 0x000000000000781c */ /* 0x000fda0003f2f008 */
[----:B------:R-:W-:Y:S05]  /*0f10*/  @!P1 BRA `(.L_x_9) ;  /* 0x00000000004c9947 */ /* 0x000fea0003800000 */
[----:B------:R-:W-:-:S13]  /*0f20*/  R2UR UR4, R19 ;  /* 0x00000000130472ca */ /* 0x000fda00000e0000 */
[----:B------:R-:W-:-:S06]  /*0f30*/  UISETP.NE.AND UP0, UPT, UR4, 0x3, UPT ;  /* 0x000000030400788c */ /* 0x000fcc000bf05270 */
[----:B------:R-:W-:-:S13]  /*0f40*/  PLOP3.LUT P1, PT, PT, PT, UP0, 0x80, 0x0 ;  /* 0x000000000000781c */ /* 0x000fda0003f2f008 */
[----:B------:R-:W-:Y:S05]  /*0f50*/  @!P1 BRA `(.L_x_10) ;  /* 0x0000000000289947 */ /* 0x000fea0003800000 */
[----:B------:R-:W-:-:S13]  /*0f60*/  R2UR UR4, R19 ;  /* 0x00000000130472ca */ /* 0x000fda00000e0000 */
[----:B------:R-:W-:-:S06]  /*0f70*/  UISETP.NE.AND UP0, UPT, UR4, 0x4, UPT ;  /* 0x000000040400788c */ /* 0x000fcc000bf05270 */
[----:B------:R-:W-:-:S13]  /*0f80*/  PLOP3.LUT P1, PT, PT, PT, UP0, 0x80, 0x0 ;  /* 0x000000000000781c */ /* 0x000fda0003f2f008 */
[----:B------:R-:W-:Y:S05]  /*0f90*/  @P1 BRA `(.L_x_11) ;  /* 0x0000000000541947 */ /* 0x000fea0003800000 */
[----:B------:R-:W-:Y:S02]  /*0fa0*/  UIADD3 UR4, UR45, -0x1, URZ ;  /* 0xffffffff2d047890 */ /* 0x000fe4000fffe03f */
[----:B------:R-:W-:Y:S02]  /*0fb0*/  ULOP3.LUT UR45, UR45, 0x1, URZ, 0xc, !UPT ;  /* 0x000000012d2d7892 */ /* 0x000fe4000f8e0c3f */
[----:B------:R-:W-:-:S04]  /*0fc0*/  ULOP3.LUT UR4, UR4, 0x2, URZ, 0xc0, !UPT ;  /* 0x0000000204047892 */ /* 0x000fc8000f8ec03f */
[----:B------:R-:W-:-:S04]  /*0fd0*/  USHF.R.U32.HI UR4, URZ, 0x1, UR4 ;  /* 0x000000013f047899 */ /* 0x000fc80008011604 */
[----:B------:R-:W-:Y:S01]  /*0fe0*/  ULOP3.LUT UR61, UR61, UR4, URZ, 0x3c, !UPT ;  /* 0x000000043d3d7292 */ /* 0x000fe2000f8e3c3f */
[----:B------:R-:W-:Y:S11]  /*0ff0*/  BRA `(.L_x_11) ;  /* 0x00000000003c7947 */ /* 0x000ff60003800000 */
.L_x_10:
[----:B------:R-:W-:Y:S02]  /*1000*/  ULOP3.LUT UP0, URZ, UR45, 0x2, URZ, 0xc0, !UPT ;  /* 0x000000022d3f7892 */ /* 0x000fe4000f80c03f */
[----:B------:R-:W-:Y:S02]  /*1010*/  ULOP3.LUT UR45, UR45, 0x1, URZ, 0xc0, !UPT ;  /* 0x000000012d2d7892 */ /* 0x000fe4000f8ec03f */
[----:B------:R-:W-:-:S04]  /*1020*/  USEL UR4, URZ, 0x1, UP0 ;  /* 0x000000013f047887 */ /* 0x000fc80008000000 */
[----:B------:R-:W-:Y:S01]  /*1030*/  ULOP3.LUT UR61, UR61, UR4, URZ, 0x3c, !UPT ;  /* 0x000000043d3d7292 */ /* 0x000fe2000f8e3c3f */
[----:B------:R-:W-:Y:S11]  /*1040*/  BRA `(.L_x_11) ;  /* 0x0000000000287947 */ /* 0x000ff60003800000 */
.L_x_9:
[----:B------:R-:W-:Y:S02]  /*1050*/  UIADD3 UR4, UR45, 0x1, URZ ;  /* 0x000000012d047890 */ /* 0x000fe4000fffe03f */
[----:B------:R-:W-:Y:S02]  /*1060*/  ULOP3.LUT UR45, UR45, 0x1, URZ, 0xc, !UPT ;  /* 0x000000012d2d7892 */ /* 0x000fe4000f8e0c3f */
[----:B------:R-:W-:-:S04]  /*1070*/  UISETP.GT.U32.AND UP0, UPT, UR4, 0x1, UPT ;  /* 0x000000010400788c */ /* 0x000fc8000bf04070 */
[----:B------:R-:W-:-:S04]  /*1080*/  USEL UR4, URZ, 0x1, !UP0 ;  /* 0x000000013f047887 */ /* 0x000fc8000c000000 */
[----:B------:R-:W-:Y:S01]  /*1090*/  ULOP3.LUT UR61, UR61, UR4, URZ, 0x3c, !UPT ;  /* 0x000000043d3d7292 */ /* 0x000fe2000f8e3c3f */
[----:B------:R-:W-:Y:S11]  /*10a0*/  BRA `(.L_x_11) ;  /* 0x0000000000107947 */ /* 0x000ff60003800000 */
.L_x_8:
[----:B------:R-:W-:Y:S02]  /*10b0*/  UISETP.GT.U32.AND UP0, UPT, UR45, 0x1, UPT ;  /* 0x000000012d00788c */ /* 0x000fe4000bf04070 */
[----:B------:R-:W-:Y:S02]  /*10c0*/  ULOP3.LUT UR45, UR45, 0x1, URZ, 0xc0, !UPT ;  /* 0x000000012d2d7892 */ /* 0x000fe4000f8ec03f */
[----:B------:R-:W-:-:S04]  /*10d0*/  USEL UR4, URZ, 0x1, !UP0 ;  /* 0x000000013f047887 */ /* 0x000fc8000c000000 */
[----:B------:R-:W-:-:S12]  /*10e0*/  ULOP3.LUT UR61, UR61, UR4, URZ, 0x3c, !UPT ;  /* 0x000000043d3d7292 */ /* 0x000fd8000f8e3c3f */
.L_x_11:
        /* <DEDUP_REMOVED lines=13> */
[----:B------:R-:W-:Y:S01]  /*11c0*/  ULEA UR60, UR60, 0x3, 0x1 ;  /* 0x000000033c3c7891 */ /* 0x000fe2000f8e083f */
[----:B------:R-:W-:Y:S11]  /*11d0*/  BRA `(.L_x_15) ;  /* 0x0000000000147947 */ /* 0x000ff60003800000 */
.L_x_14:
[----:B------:R-:W-:Y:S01]  /*11e0*/  ULEA UR60, UR60, 0x2, 0x1 ;  /* 0x000000023c3c7891 */ /* 0x000fe2000f8e083f */
[----:B------:R-:W-:Y:S11]  /*11f0*/  BRA `(.L_x_15) ;  /* 0x00000000000c7947 */ /* 0x000ff60003800000 */
.L_x_13:
[----:B------:R-:W-:Y:S01]  /*1200*/  ULEA UR60, UR60, 0x1, 0x1 ;  /* 0x000000013c3c7891 */ /* 0x000fe2000f8e083f */
[----:B------:R-:W-:Y:S11]  /*1210*/  BRA `(.L_x_15) ;  /* 0x0000000000047947 */ /* 0x000ff60003800000 */
.L_x_12:
[----:B------:R-:W-:-:S12]  /*1220*/  USHF.L.U32 UR60, UR60, 0x1, URZ ;  /* 0x000000013c3c7899 */ /* 0x000fd8000800063f */
.L_x_15:
[----:B------:R-:W-:-:S13]  /*1230*/  R2UR UR4, R16 ;  /* 0x00000000100472ca */ /* 0x000fda00000e0000 */
[----:B------:R-:W-:-:S04]  /*1240*/  ULOP3.LUT UR4, UR4, 0x1, URZ, 0xfc, !UPT ;  /* 0x0000000104047892 */ /* 0x000fc8000f8efc3f */
[----:B------:R-:W-:-:S06]  /*1250*/  UISETP.NE.AND UP0, UPT, UR4, 0x3, UPT ;  /* 0x000000030400788c */ /* 0x000fcc000bf05270 */
[----:B------:R-:W-:-:S13]  /*1260*/  PLOP3.LUT P0, PT, PT, PT, UP0, 0x80, 0x0 ;  /* 0x000000000000781c */ /* 0x000fda0003f0f008 */
[----:B------:R-:W-:Y:S05]  /*1270*/  @!P0 BRA `(.L_x_16) ;  /* 0x0000000000048947 */ /* 0x000fea0003800000 */
[----:B------:R-:W-:Y:S01]  /*1280*/  BPT.TRAP 0x1 ;  /* 0x000000040000795c */ /* 0x000fe20000300000 */
.L_x_16:
[----:B------:R-:W1:Y:S01]  /*1290*/  S2UR UR4, SR_CgaCtaId ;  /* 0x00000000000479c3 */ /* 0x000e620000008800 */
[----:B------:R-:W-:Y:S01]  /*12a0*/  UMOV UR37, 0x400 ;  /* 0x0000040000257882 */ /* 0x000fe20000000000 */
[----:B------:R-:W-:Y:S02]  /*12b0*/  MOV R0, UR61 ;  /* 0x0000003d00007c02 */ /* 0x000fe40008000f00 */
[----:B------:R-:W-:Y:S02]  /*12c0*/  R2UR UR5, R186 ;  /* 0x00000000ba0572ca */ /* 0x000fe400000e0000 */
[----:B------:R-:W-:-:S11]  /*12d0*/  SHF.L.U32 R0, R0, 0x1f, RZ ;  /* 0x0000001f00007819 */ /* 0x000fd600000006ff */
[----:B------:R-:W-:-:S06]  /*12e0*/  UISETP.NE.AND UP0, UPT, UR5, 0x3, UPT ;  /* 0x000000030500788c */ /* 0x000fcc000bf05270 */
[----:B------:R-:W-:Y:S01]  /*12f0*/  PLOP3.LUT P0, PT, PT, PT, UP0, 0x80, 0x0 ;  /* 0x000000000000781c */ /* 0x000fe20003f0f008 */
[----:B-1----:R-:W-:-:S04]  /*1300*/  ULEA UR37, UR4, UR37, 0x18 ;  /* 0x0000002504257291 */ /* 0x002fc8000f8ec03f */
[----:B------:R-:W-:-:S09]  /*1310*/  ULEA UR4, UR45, UR37, 0x3 ;  /* 0x000000252d047291 */ /* 0x000fd2000f8e183f */
[----:B------:R-:W1:Y:S02]  /*1320*/  SYNCS.PHASECHK.TRANS64.TRYWAIT P1, [UR4+0x3c450], R0 ;  /* 0x03c45000ff0075a7 */ /* 0x000e640008020144 */
[----:B-1----:R-:W-:Y:S05]  /*1330*/  @!P1 BRA `(.L_x_17) ;  /* 0x000000b8009c9947 */ /* 0x002fea0003800000 */
.L_x_133:
[----:B------:R-:W-:Y:S05]  /*1340*/  @!P0 BRA `(.L_x_18) ;  /* 0x0000000000048947 */ /* 0x000fea0003800000 */
[----:B------:R-:W-:Y:S01]  /*1350*/  BPT.TRAP 0x1 ;  /* 0x000000040000795c */ /* 0x000fe20000300000 */
.L_x_18:
[----:B------:R-:W-:Y:S01]  /*1360*/  ULEA UR7, UR36, UR37, 0x3 ;  /* 0x0000002524077291 */ /* 0x000fe2000f8e183f */
[----:B-1----:R-:W-:Y:S01]  /*1370*/  SHF.L.U32 R3, R23, 0x1f, RZ ;  /* 0x0000001f17037819 */ /* 0x002fe200000006ff */
[----:B------:R-:W-:Y:S01]  /*1380*/  UIADD3 UR6, UR37, 0x3c490, URZ ;  /* 0x0003c49025067890 */ /* 0x000fe2000fffe03f */
[----:B------:R-:W-:Y:S02]  /*1390*/  R2UR UR4, R19 ;  /* 0x00000000130472ca */ /* 0x000fe400000e0000 */
[----:B------:R-:W-:-:S04]  /*13a0*/  SHF.L.U32 R4, R184, 0x1f, RZ ;  /* 0x0000001fb8047819 */ /* 0x000fc800000006ff */
[----:B------:R-:W1:Y:S07]  /*13b0*/  SYNCS.PHASECHK.TRANS64.TRYWAIT P1, [UR7+0x3c400], R3 ;  /* 0x03c40003ff0075a7 */ /* 0x000e6e0008020147 */
[----:B------:R-:W-:Y:S02]  /*13c0*/  ULEA UR56, UR4, 0xfffffff8, 0x3 ;  /* 0xfffffff804387891 */ /* 0x000fe4000f8e183f */
[----:B------:R-:W-:Y:S02]  /*13d0*/  ULEA UR4, UR4, UR6, 0x3 ;  /* 0x0000000604047291 */ /* 0x000fe4000f8e183f */
[----:B------:R-:W-:-:S04]  /*13e0*/  ULOP3.LUT UR56, UR56, 0x8, URZ, 0xc, !UPT ;  /* 0x0000000838387892 */ /* 0x000fc8000f8e0c3f */
[----:B------:R-:W-:Y:S01]  /*13f0*/  MOV R0, UR4 ;  /* 0x0000000400007c02 */ /* 0x000fe20008000f00 */
[----:B-1----:R-:W-:Y:S07]  /*1400*/  @!P1 BRA `(.L_x_19) ;  /* 0x000000b800809947 */ /* 0x002fee0003800000 */
.L_x_134:
[----:B------:R-:W-:-:S13]  /*1410*/  R2UR UR4, R0 ;  /* 0x00000000000472ca */ /* 0x000fda00000e0000 */
[----:B------:R-:W2:Y:S02]  /*1420*/  SYNCS.PHASECHK.TRANS64.TRYWAIT P1, [UR4+-0x8], R4 ;  /* 0xfffff804ff0075a7 */ /* 0x000ea40008020144 */
[----:B--2---:R-:W-:Y:S05]  /*1430*/  @!P1 BRA `(.L_x_20) ;  /* 0x000000b8008c9947 */ /* 0x004fea0003800000 */
.L_x_135:
[----:B------:R-:W-:Y:S01]  /*1440*/  UIADD3 UR5, UR37, 0x10000, URZ ;  /* 0x0001000025057890 */ /* 0x000fe2000fffe03f */
[----:B------:R-:W-:Y:S01]  /*1450*/  WARPGROUP.ARRIVE ;  /* 0x00000000000079c5 */ /* 0x000fe20000000000 */
[----:B------:R-:W-:Y:S01]  /*1460*/  USHF.R.U32.HI UR4, URZ, 0x4, UR37 ;  /* 0x000000043f047899 */ /* 0x000fe20008011625 */
[----:B-1----:R-:W-:Y:S01]  /*1470*/  MOV R3, UR56 ;  /* 0x0000003800037c02 */ /* 0x002fe20008000f00 */
[----:B------:R-:W-:Y:S01]  /*1480*/  USHF.R.U32.HI UR5, URZ, 0x4, UR5 ;  /* 0x000000043f057899 */ /* 0x000fe20008011605 */
[----:B------:R-:W1:Y:S01]  /*1490*/  LDC R168, c[0x0][0x28c] ;  /* 0x0000a300ffa87b82 */ /* 0x000e620000000800 */
[----:B------:R-:W-:Y:S01]  /*14a0*/  ULOP3.LUT UR4, UR4, 0x3fff, URZ, 0xc0, !UPT ;  /* 0x00003fff04047892 */ /* 0x000fe2000f8ec03f */
[C---:B------:R-:W-:Y:S01]  /*14b0*/  IADD3 R21, R185.reuse, 0x8, RZ ;  /* 0x00000008b9157810 */ /* 0x040fe20007ffe0ff */
[----:B------:R-:W-:Y:S01]  /*14c0*/  ULOP3.LUT UR38, UR5, 0x3fff, URZ, 0xc0, !UPT ;  /* 0x00003fff05267892 */ /* 0x000fe2000f8ec03f */
[----:B------:R-:W-:Y:S01]  /*14d0*/  IADD3 R57, R185, 0x10, RZ ;  /* 0x00000010b9397810 */ /* 0x000fe20007ffe0ff */
[----:B------:R-:W-:Y:S01]  /*14e0*/  ULOP3.LUT UR4, UR4, 0x10000, URZ, 0xfc, !UPT ;  /* 0x0001000004047892 */ /* 0x000fe2000f8efc3f */
[----:B------:R-:W-:Y:S01]  /*14f0*/  P2R R58, PR, RZ, 0x1 ;  /* 0x00000001ff3a7803 */ /* 0x000fe20000000000 */
[----:B------:R-:W-:-:S02]  /*1500*/  ULOP3.LUT UR39, UR38, 0x10000, URZ, 0xfc, !UPT ;  /* 0x0001000026277892 */ /* 0x000fc4000f8efc3f */
[----:B------:R-:W-:Y:S02]  /*1510*/  ULEA UR5, UR45, UR4, 0xb ;  /* 0x000000042d057291 */ /* 0x000fe4000f8e583f */
[----:B------:R-:W-:Y:S01]  /*1520*/  ULEA UR4, UR36, UR39, 0xb ;  /* 0x0000002724047291 */ /* 0x000fe2000f8e583f */
[----:B------:R-:W-:Y:S01]  /*1530*/  UMOV UR9, 0x40000040 ;  /* 0x4000004000097882 */ /* 0x000fe20000000000 */
[----:B------:R-:W-:Y:S01]  /*1540*/  UMOV UR11, 0x40000040 ;  /* 0x40000040000b7882 */ /* 0x000fe20000000000 */
[----:B------:R-:W-:Y:S02]  /*1550*/  MOV R15, UR9 ;  /* 0x00000009000f7c02 */ /* 0x000fe40008000f00 */
[----:B------:R-:W-:Y:S01]  /*1560*/  UMOV UR8, UR5 ;  /* 0x0000000500087c82 */ /* 0x000fe20008000000 */
[----:B------:R-:W-:Y:S01]  /*1570*/  UMOV UR13, 0x40000040 ;  /* 0x40000040000d7882 */ /* 0x000fe20000000000 */
[----:B------:R-:W-:Y:S01]  /*1580*/  UMOV UR10, UR4 ;  /* 0x00000004000a7c82 */ /* 0x000fe20008000000 */
[----:B------:R-:W-:Y:S01]  /*1590*/  MOV R14, UR8 ;  /* 0x00000008000e7c02 */ /* 0x000fe20008000f00 */
[----:B------:R-:W-:Y:S01]  /*15a0*/  HGMMA.64x64x16.F32.BF16 R24, gdesc[UR8], RZ, !UPT, gsb0 ;  /* 0x00e00000081879f0 */ /* 0x000fe2000c0018ff */
[----:B------:R-:W-:Y:S01]  /*15b0*/  UIADD3 UR8, UR5, 0x2, URZ ;  /* 0x0000000205087890 */ /* 0x000fe2000fffe03f */
[----:B------:R-:W-:Y:S01]  /*15c0*/  MOV R13, UR13 ;  /* 0x0000000d000d7c02 */ /* 0x000fe20008000f00 */
[----:B------:R-:W-:Y:S01]  /*15d0*/  UIADD3 UR9, UR4, 0x2, URZ ;  /* 0x0000000204097890 */ /* 0x000fe2000fffe03f */
[-C--:B-1----:R-:W-:Y:S01]  /*15e0*/  ISETP.GE.AND P1, PT, R21, R168.reuse, PT ;  /* 0x000000a81500720c */ /* 0x082fe20003f26270 */
[----:B------:R-:W-:Y:S01]  /*15f0*/  UMOV UR15, 0x40000040 ;  /* 0x40000040000f7882 */ /* 0x000fe20000000000 */
[----:B------:R-:W-:Y:S01]  /*1600*/  UIADD3 UR10, UR4, 0x202, URZ ;  /* 0x00000202040a7890 */ /* 0x000fe2000fffe03f */
[C---:B------:R-:W-:Y:S01]  /*1610*/  IADD3 R21, R185.reuse, 0x11, RZ ;  /* 0x00000011b9157810 */ /* 0x040fe20007ffe0ff */
[----:B------:R-:W-:Y:S01]  /*1620*/  UMOV UR12, UR8 ;  /* 0x00000008000c7c82 */ /* 0x000fe20008000000 */
[----:B------:R-:W-:Y:S01]  /*1630*/  UIADD3 UR8, UR5, 0x4, URZ ;  /* 0x0000000405087890 */ /* 0x000fe2000fffe03f */
[----:B------:R-:W-:Y:S01]  /*1640*/  MOV R12, UR12 ;  /* 0x0000000c000c7c02 */ /* 0x000fe20008000f00 */
[----:B------:R-:W-:Y:S01]  /*1650*/  UMOV UR14, UR9 ;  /* 0x00000009000e7c82 */ /* 0x000fe20008000000 */
[----:B------:R-:W-:Y:S01]  /*1660*/  UIADD3 UR9, UR4, 0x4, URZ ;  /* 0x0000000404097890 */ /* 0x000fe2000fffe03f */
[-C--:B------:R-:W-:Y:S01]  /*1670*/  ISETP.GE.AND P2, PT, R185, R168.reuse, PT ;  /* 0x000000a8b900720c */ /* 0x080fe20003f46270 */
[----:B------:R-:W-:Y:S01]  /*1680*/  UMOV UR11, 0x40000040 ;  /* 0x40000040000b7882 */ /* 0x000fe20000000000 */
[----:B------:R-:W-:Y:S01]  /*1690*/  UIADD3 UR16, UR5, 0x206, URZ ;  /* 0x0000020605107890 */ /* 0x000fe2000fffe03f */
[-C--:B------:R-:W-:Y:S01]  /*16a0*/  ISETP.GE.AND P5, PT, R21, R168.reuse, PT ;  /* 0x000000a81500720c */ /* 0x080fe20003fa6270 */
[----:B------:R-:W-:Y:S01]  /*16b0*/  UIADD3 UR18, UR4, 0x206, URZ ;  /* 0x0000020604127890 */ /* 0x000fe2000fffe03f */
[----:B------:R-:W-:Y:S01]  /*16c0*/  IADD3 R21, R185, 0x19, RZ ;  /* 0x00000019b9157810 */ /* 0x000fe20007ffe0ff */
[----:B------:R-:W-:Y:S01]  /*16d0*/  UMOV UR17, 0x40000040 ;  /* 0x4000004000117882 */ /* 0x000fe20000000000 */
[----:B------:R-:W-:Y:S01]  /*16e0*/  UMOV UR19, 0x40000040 ;  /* 0x4000004000137882 */ /* 0x000fe20000000000 */
[----:B------:R-:W-:Y:S01]  /*16f0*/  UIADD3 UR20, UR5, 0x400, URZ ;  /* 0x0000040005147890 */ /* 0x000fe2000fffe03f */
[----:B------:R-:W-:Y:S01]  /*1700*/  ISETP.GE.AND P6, PT, R57, R168, PT ;  /* 0x000000a83900720c */ /* 0x000fe20003fc6270 */
[----:B------:R-:W-:Y:S01]  /*1710*/  UIADD3 UR22, UR4, 0x400, URZ ;  /* 0x0000040004167890 */ /* 0x000fe2000fffe03f */
[----:B------:R-:W-:Y:S01]  /*1720*/  UMOV UR21, 0x40000040 ;  /* 0x4000004000157882 */ /* 0x000fe20000000000 */
[----:B------:R-:W-:Y:S01]  /*1730*/  UMOV UR23, 0x40000040 ;  /* 0x4000004000177882 */ /* 0x000fe20000000000 */
[----:B------:R-:W-:-:S02]  /*1740*/  UIADD3 UR24, UR5, 0x402, URZ ;  /* 0x0000040205187890 */ /* 0x000fc4000fffe03f */
[----:B------:R-:W-:Y:S01]  /*1750*/  UIADD3 UR26, UR4, 0x402, URZ ;  /* 0x00000402041a7890 */ /* 0x000fe2000fffe03f */
[----:B------:R-:W-:Y:S01]  /*1760*/  UMOV UR25, 0x40000040 ;  /* 0x4000004000197882 */ /* 0x000fe20000000000 */
[----:B------:R-:W-:Y:S01]  /*1770*/  UMOV UR27, 0x40000040 ;  /* 0x40000040001b7882 */ /* 0x000fe20000000000 */
[----:B------:R-:W-:Y:S02]  /*1780*/  UIADD3 UR28, UR5, 0x404, URZ ;  /* 0x00000404051c7890 */ /* 0x000fe4000fffe03f */
[----:B------:R-:W-:Y:S01]  /*1790*/  UIADD3 UR30, UR4, 0x404, URZ ;  /* 0x00000404041e7890 */ /* 0x000fe2000fffe03f */
[----:B------:R-:W-:Y:S01]  /*17a0*/  UMOV UR29, 0x40000040 ;  /* 0x40000040001d7882 */ /* 0x000fe20000000000 */
[----:B------:R-:W-:Y:S01]  /*17b0*/  UMOV UR31, 0x40000040 ;  /* 0x40000040001f7882 */ /* 0x000fe20000000000 */
[----:B------:R-:W-:Y:S02]  /*17c0*/  UIADD3 UR32, UR5, 0x406, URZ ;  /* 0x0000040605207890 */ /* 0x000fe4000fffe03f */
        /* <DEDUP_REMOVED lines=15> */
[----:B------:R-:W-:Y:S01]  /*18c0*/  UMOV UR57, 0x40000040 ;  /* 0x4000004000397882 */ /* 0x000fe20000000000 */
[----:B------:R-:W-:Y:S01]  /*18d0*/  UMOV UR59, 0x40000040 ;  /* 0x40000040003b7882 */ /* 0x000fe20000000000 */
[----:B------:R-:W-:Y:S01]  /*18e0*/  MOV R5, UR57 ;  /* 0x0000003900057c02 */ /* 0x000fe20008000f00 */
[----:B------:R-:W-:-:S02]  /*18f0*/  WARPGROUP.DEPBAR.LE gsb0, 0x0 ;  /* 0x00008000000079c5 */ /* 0x000fc40000010000 */
[----:B------:R-:W-:-:S06]  /*1900*/  WARPGROUP.ARRIVE ;  /* 0x00000000000079c5 */ /* 0x000fcc0000000000 */
[----:B------:R-:W-:Y:S01]  /*1910*/  HGMMA.64x64x16.F32.BF16 R24, gdesc[UR12], R24, gsb0 ;  /* 0x00e000000c1879f0 */ /* 0x000fe20008001818 */
[----:B------:R-:W-:Y:S01]  /*1920*/  UMOV UR12, UR8 ;  /* 0x00000008000c7c82 */ /* 0x000fe20008000000 */
[----:B------:R-:W-:Y:S01]  /*1930*/  UMOV UR13, 0x40000040 ;  /* 0x40000040000d7882 */ /* 0x000fe20000000000 */
[----:B------:R-:W-:Y:S01]  /*1940*/  UMOV UR14, UR9 ;  /* 0x00000009000e7c82 */ /* 0x000fe20008000000 */
[----:B------:R-:W-:Y:S01]  /*1950*/  UMOV UR15, 0x40000040 ;  /* 0x40000040000f7882 */ /* 0x000fe20000000000 */
[----:B------:R-:W-:Y:S01]  /*1960*/  UIADD3 UR8, UR5, 0x6, URZ ;  /* 0x0000000605087890 */ /* 0x000fe2000fffe03f */
[----:B------:R-:W-:Y:S01]  /*1970*/  MOV R10, UR12 ;  /* 0x0000000c000a7c02 */ /* 0x000fe20008000f00 */
[----:B------:R-:W-:Y:S01]  /*1980*/  UIADD3 UR9, UR4, 0x6, URZ ;  /* 0x0000000604097890 */ /* 0x000fe2000fffe03f */
[----:B------:R-:W-:Y:S01]  /*1990*/  MOV R11, UR13 ;  /* 0x0000000d000b7c02 */ /* 0x000fe20008000f00 */
[----:B------:R-:W-:Y:S02]  /*19a0*/  WARPGROUP.DEPBAR.LE gsb0, 0x0 ;  /* 0x00008000000079c5 */ /* 0x000fe40000010000 */
        /* <DEDUP_REMOVED lines=19> */
[----:B------:R-:W-:Y:S01]  /*1ae0*/  UMOV UR9, 0x40000040 ;  /* 0x4000004000097882 */ /* 0x000fe20000000000 */
[----:B------:R-:W-:Y:S01]  /*1af0*/  MOV R7, UR13 ;  /* 0x0000000d00077c02 */ /* 0x000fe20008000f00 */
[----:B------:R-:W-:Y:S02]  /*1b00*/  WARPGROUP.DEPBAR.LE gsb0, 0x0 ;  /* 0x00008000000079c5 */ /* 0x000fe40000010000 */
[----:B------:R-:W-:-:S06]  /*1b10*/  WARPGROUP.ARRIVE ;  /* 0x00000000000079c5 */ /* 0x000fcc0000000000 */
[----:B------:R-:W-:Y:S01]  /*1b20*/  HGMMA.64x64x16.F32.BF16 R24, gdesc[UR12], R24, gsb0 ;  /* 0x00e000000c1879f0 */ /* 0x000fe20008001818 */
[----:B------:R-:W-:Y:S02]  /*1b30*/  UIADD3 UR12, UR5, 0x204, URZ ;  /* 0x00000204050c7890 */ /* 0x000fe4000fffe03f */
[----:B------:R-:W-:Y:S01]  /*1b40*/  UIADD3 UR14, UR4, 0x204, URZ ;  /* 0x00000204040e7890 */ /* 0x000fe2000fffe03f */
[----:B------:R-:W-:Y:S01]  /*1b50*/  UMOV UR13, 0x40000040 ;  /* 0x40000040000d7882 */ /* 0x000fe20000000000 */
[----:B------:R-:W-:Y:S01]  /*1b60*/  UMOV UR15, 0x40000040 ;  /* 0x40000040000f7882 */ /* 0x000fe20000000000 */
[----:B------:R-:W-:Y:S02]  /*1b70*/  UIADD3 UR5, UR5, 0x606, URZ ;  /* 0x0000060605057890 */ /* 0x000fe4000fffe03f */
[----:B------:R-:W-:-:S05]  /*1b80*/  UIADD3 UR4, UR4, 0x606, URZ ;  /* 0x0000060604047890 */ /* 0x000fca000fffe03f */
[----:B------:R-:W-:Y:S02]  /*1b90*/  UMOV UR56, UR5 ;  /* 0x0000000500387c82 */ /* 0x000fe40008000000 */
[----:B------:R-:W-:Y:S01]  /*1ba0*/  UMOV UR58, UR4 ;  /* 0x00000004003a7c82 */ /* 0x000fe20008000000 */
[----:B------:R-:W-:Y:S01]  /*1bb0*/  MOV R4, UR56 ;  /* 0x0000003800047c02 */ /* 0x000fe20008000f00 */
[----:B------:R-:W-:Y:S01]  /*1bc0*/  ULDC UR4, c[0x0][0x604] ;  /* 0x0001810000047ab9 */ /* 0x000fe20000000800 */
[----:B------:R-:W-:Y:S02]  /*1bd0*/  WARPGROUP.DEPBAR.LE gsb0, 0x0 ;  /* 0x00008000000079c5 */ /* 0x000fe40000010000 */
[----:B------:R-:W-:-:S06]  /*1be0*/  WARPGROUP.ARRIVE ;  /* 0x00000000000079c5 */ /* 0x000fcc0000000000 */
[----:B------:R-:W-:Y:S03]  /*1bf0*/  HGMMA.64x64x16.F32.BF16 R24, gdesc[UR8], R24, gsb0 ;  /* 0x00e00000081879f0 */ /* 0x000fe60008001818 */
        /* <DEDUP_REMOVED lines=29> */
[----:B------:R-:W-:Y:S01]  /*1dd0*/  HGMMA.64x64x16.F32.BF16 R24, gdesc[UR56], R24, gsb0 ;  /* 0x00e00000381879f0 */ /* 0x000fe20008001818 */
[----:B------:R-:W-:Y:S02]  /*1de0*/  R2UR UR56, R3 ;  /* 0x00000000033872ca */ /* 0x000fe400000e0000 */
[----:B------:R-:W-:-:S04]  /*1df0*/  IADD3 R3, R185, 0x1, RZ ;  /* 0x00000001b9037810 */ /* 0x000fc80007ffe0ff */
[----:B------:R-:W-:Y:S02]  /*1e00*/  ISETP.GE.AND P4, PT, R3, R168, PT ;  /* 0x000000a80300720c */ /* 0x000fe40003f86270 */
[----:B------:R-:W-:-:S04]  /*1e10*/  IADD3 R3, R185, 0x9, RZ ;  /* 0x00000009b9037810 */ /* 0x000fc80007ffe0ff */
[-C--:B------:R-:W-:Y:S02]  /*1e20*/  ISETP.GE.AND P3, PT, R3, R168.reuse, PT ;  /* 0x000000a80300720c */ /* 0x080fe40003f66270 */
[----:B------:R-:W-:Y:S01]  /*1e30*/  IADD3 R3, R185, 0x18, RZ ;  /* 0x00000018b9037810 */ /* 0x000fe20007ffe0ff */
[----:B------:R-:W-:Y:S02]  /*1e40*/  WARPGROUP.DEPBAR.LE gsb0, 0x0 ;  /* 0x00008000000079c5 */ /* 0x000fe40000010000 */
[----:B------:R-:W-:Y:S02]  /*1e50*/  FSEL R24, R24, -INF , !P2 ;  /* 0xff80000018187808 */ /* 0x000fe40005000000 */
[----:B------:R-:W-:Y:S02]  /*1e60*/  FSEL R25, R25, -INF , !P4 ;  /* 0xff80000019197808 */ /* 0x000fe40006000000 */
[----:B------:R-:W-:Y:S02]  /*1e70*/  FSEL R27, R27, -INF , !P4 ;  /* 0xff8000001b1b7808 */ /* 0x000fe40006000000 */
[----:B------:R-:W-:-:S02]  /*1e80*/  ISETP.GE.AND P4, PT, R21, R168, PT ;  /* 0x000000a81500720c */ /* 0x000fc40003f86270 */
[----:B------:R-:W-:Y:S02]  /*1e90*/  FSEL R28, R28, -INF , !P1 ;  /* 0xff8000001c1c7808 */ /* 0x000fe40004800000 */
[----:B------:R-:W-:Y:S02]  /*1ea0*/  FMNMX R21, R24, R25, !PT ;  /* 0x0000001918157209 */ /* 0x000fe40007800000 */
[----:B------:R-:W-:Y:S02]  /*1eb0*/  FSEL R29, R29, -INF , !P3 ;  /* 0xff8000001d1d7808 */ /* 0x000fe40005800000 */
[----:B------:R-:W-:Y:S02]  /*1ec0*/  FMNMX R20, R28, R21, !PT ;  /* 0x000000151c147209 */ /* 0x000fe40007800000 */
[----:B------:R-:W-:Y:S02]  /*1ed0*/  FSEL R26, R26, -INF , !P2 ;  /* 0xff8000001a1a7808 */ /* 0x000fe40005000000 */
[----:B------:R-:W-:-:S02]  /*1ee0*/  ISETP.GE.AND P2, PT, R3, R168, PT ;  /* 0x000000a80300720c */ /* 0x000fc40003f46270 */
[----:B------:R-:W-:Y:S02]  /*1ef0*/  IADD3 R3, R185, 0x20, RZ ;  /* 0x00000020b9037810 */ /* 0x000fe40007ffe0ff */
[----:B------:R-:W-:Y:S02]  /*1f00*/  FSEL R32, R32, -INF , !P6 ;  /* 0xff80000020207808 */ /* 0x000fe40007000000 */
[----:B------:R-:W-:Y:S02]  /*1f10*/  FMNMX R21, R29, R20, !PT ;  /* 0x000000141d157209 */ /* 0x000fe40007800000 */
[----:B------:R-:W-:Y:S02]  /*1f20*/  FSEL R30, R30, -INF , !P1 ;  /* 0xff8000001e1e7808 */ /* 0x000fe40004800000 */
[----:B------:R-:W-:Y:S02]  /*1f30*/  ISETP.GE.AND P1, PT, R3, R168, PT ;  /* 0x000000a80300720c */ /* 0x000fe40003f26270 */
[----:B------:R-:W-:-:S02]  /*1f40*/  FSEL R33, R33, -INF , !P5 ;  /* 0xff80000021217808 */ /* 0x000fc40006800000 */
[----:B------:R-:W-:Y:S02]  /*1f50*/  FMNMX R20, R32, R21, !PT ;  /* 0x0000001520147209 */ /* 0x000fe40007800000 */
[----:B------:R-:W-:Y:S02]  /*1f60*/  IADD3 R3, R185, 0x21, RZ ;  /* 0x00000021b9037810 */ /* 0x000fe40007ffe0ff */
[----:B------:R-:W-:Y:S02]  /*1f70*/  FSEL R31, R31, -INF , !P3 ;  /* 0xff8000001f1f7808 */ /* 0x000fe40005800000 */
[----:B------:R-:W-:Y:S02]  /*1f80*/  FSEL R36, R36, -INF , !P2 ;  /* 0xff80000024247808 */ /* 0x000fe40005000000 */
[----:B------:R-:W-:Y:S02]  /*1f90*/  FMNMX R21, R33, R20, !PT ;  /* 0x0000001421157209 */ /* 0x000fe40007800000 */
[----:B------:R-:W-:-:S02]  /*1fa0*/  ISETP.GE.AND P3, PT, R3, R168, PT ;  /* 0x000000a80300720c */ /* 0x000fc40003f66270 */
[----:B------:R-:W-:Y:S02]  /*1fb0*/  IADD3 R3, R185, 0x28, RZ ;  /* 0x00000028b9037810 */ /* 0x000fe40007ffe0ff */
[----:B------:R-:W-:Y:S02]  /*1fc0*/  FSEL R37, R37, -INF , !P4 ;  /* 0xff80000025257808 */ /* 0x000fe40006000000 */
[----:B------:R-:W-:Y:S02]  /*1fd0*/  FMNMX R20, R36, R21, !PT ;  /* 0x0000001524147209 */ /* 0x000fe40007800000 */
[----:B------:R-:W-:Y:S02]  /*1fe0*/  FSEL R34, R34, -INF , !P6 ;  /* 0xff80000022227808 */ /* 0x000fe40007000000 */
[----:B------:R-:W-:Y:S02]  /*1ff0*/  ISETP.GE.AND P6, PT, R3, R168, PT ;  /* 0x000000a80300720c */ /* 0x000fe40003fc6270 */
[----:B------:R-:W-:-:S02]  /*2000*/  IADD3 R3, R185, 0x29, RZ ;  /* 0x00000029b9037810 */ /* 0x000fc40007ffe0ff */
[----:B------:R-:W-:Y:S02]  /*2010*/  FSEL R40, R40, -INF , !P1 ;  /* 0xff80000028287808 */ /* 0x000fe40004800000 */
[----:B------:R-:W-:Y:S02]  /*2020*/  FMNMX R21, R37, R20, !PT ;  /* 0x0000001425157209 */ /* 0x000fe40007800000 */
[----:B------:R-:W-:Y:S02]  /*2030*/  FSEL R35, R35, -INF , !P5 ;  /* 0xff80000023237808 */ /* 0x000fe40006800000 */
[----:B------:R-:W-:Y:S02]  /*2040*/  ISETP.GE.AND P5, PT, R3, R168, PT ;  /* 0x000000a80300720c */ /* 0x000fe40003fa6270 */
[----:B------:R-:W-:Y:S02]  /*2050*/  IADD3 R3, R185, 0x30, RZ ;  /* 0x00000030b9037810 */ /* 0x000fe40007ffe0ff */
[----:B------:R-:W-:-:S02]  /*2060*/  FSEL R41, R41, -INF , !P3 ;  /* 0xff80000029297808 */ /* 0x000fc40005800000 */
[----:B------:R-:W-:Y:S02]  /*2070*/  FMNMX R20, R40, R21, !PT ;  /* 0x0000001528147209 */ /* 0x000fe40007800000 */
[----:B------:R-:W-:Y:S02]  /*2080*/  FSEL R38, R38, -INF , !P2 ;  /* 0xff80000026267808 */ /* 0x000fe40005000000 */
[----:B------:R-:W-:Y:S02]  /*2090*/  ISETP.GE.AND P2, PT, R3, R168, PT ;  /* 0x000000a80300720c */ /* 0x000fe40003f46270 */
[----:B------:R-:W-:Y:S02]  /*20a0*/  FSEL R44, R44, -INF , !P6 ;  /* 0xff8000002c2c7808 */ /* 0x000fe40007000000 */
[----:B------:R-:W-:Y:S02]  /*20b0*/  FMNMX R21, R41, R20, !PT ;  /* 0x0000001429157209 */ /* 0x000fe40007800000 */
[----:B------:R-:W-:-:S02]  /*20c0*/  IADD3 R3, R185, 0x31, RZ ;  /* 0x00000031b9037810 */ /* 0x000fc40007ffe0ff */
[----:B------:R-:W-:Y:S02]  /*20d0*/  FSEL R39, R39, -INF , !P4 ;  /* 0xff80000027277808 */ /* 0x000fe40006000000 */
[----:B------:R-:W-:Y:S02]  /*20e0*/  FSEL R45, R45, -INF , !P5 ;  /* 0xff8000002d2d7808 */ /* 0x000fe40006800000 */
[----:B------:R-:W-:Y:S02]  /*20f0*/  FMNMX R20, R44, R21, !PT ;  /* 0x000000152c147209 */ /* 0x000fe40007800000 */
[----:B------:R-:W-:Y:S02]  /*2100*/  ISETP.GE.AND P4, PT, R3, R168, PT ;  /* 0x000000a80300720c */ /* 0x000fe40003f86270 */
[----:B------:R-:W-:Y:S02]  /*2110*/  IADD3 R3, R185, 0x38, RZ ;  /* 0x00000038b9037810 */ /* 0x000fe40007ffe0ff */
[----:B------:R-:W-:-:S02]  /*2120*/  FSEL R48, R48, -INF , !P2 ;  /* 0xff80000030307808 */ /* 0x000fc40005000000 */
[----:B------:R-:W-:Y:S02]  /*2130*/  FMNMX R21, R45, R20, !PT ;  /* 0x000000142d157209 */ /* 0x000fe40007800000 */
[----:B------:R-:W-:Y:S02]  /*2140*/  FSEL R42, R42, -INF , !P1 ;  /* 0xff8000002a2a7808 */ /* 0x000fe40004800000 */
[----:B------:R-:W-:Y:S02]  /*2150*/  ISETP.GE.AND P1, PT, R3, R168, PT ;  /* 0x000000a80300720c */ /* 0x000fe40003f26270 */
[----:B------:R-:W-:Y:S02]  /*2160*/  IADD3 R3, R185, 0x39, RZ ;  /* 0x00000039b9037810 */ /* 0x000fe40007ffe0ff */
[----:B------:R-:W-:Y:S02]  /*2170*/  FSEL R49, R49, -INF , !P4 ;  /* 0xff80000031317808 */ /* 0x000fe40006000000 */
[----:B------:R-:W-:-:S02]  /*2180*/  FMNMX R20, R48, R21, !PT ;  /* 0x0000001530147209 */ /* 0x000fc40007800000 */
[----:B------:R-:W-:Y:S02]  /*2190*/  FSEL R43, R43, -INF , !P3 ;  /* 0xff8000002b2b7808 */ /* 0x000fe40005800000 */
[----:B------:R-:W-:Y:S02]  /*21a0*/  ISETP.GE.AND P3, PT, R3, R168, PT ;  /* 0x000000a80300720c */ /* 0x000fe40003f66270 */
[----:B------:R-:W-:Y:S02]  /*21b0*/  FSEL R52, R52, -INF , !P1 ;  /* 0xff80000034347808 */ /* 0x000fe40004800000 */
[----:B------:R-:W-:Y:S02]  /*21c0*/  FMNMX R3, R49, R20, !PT ;  /* 0x0000001431037209 */ /* 0x000fe40007800000 */
[----:B------:R-:W-:Y:S02]  /*21d0*/  FSEL R53, R53, -INF , !P3 ;  /* 0xff80000035357808 */ /* 0x000fe40005800000 */
[----:B------:R-:W-:-:S02]  /*21e0*/  FMNMX R20, R52, R3, !PT ;  /* 0x0000000334147209 */ /* 0x000fc40007800000 */
[----:B------:R-:W-:Y:S02]  /*21f0*/  FSEL R46, R46, -INF , !P6 ;  /* 0xff8000002e2e7808 */ /* 0x000fe40007000000 */
[----:B------:R-:W-:Y:S02]  /*2200*/  FMNMX R21, R53, R20, !PT ;  /* 0x0000001435157209 */ /* 0x000fe40007800000 */
[----:B------:R-:W-:Y:S02]  /*2210*/  FSEL R47, R47, -INF , !P5 ;  /* 0xff8000002f2f7808 */ /* 0x000fe40006800000 */
[----:B------:R-:W-:Y:S01]  /*2220*/  FSEL R50, R50, -INF , !P2 ;  /* 0xff80000032327808 */ /* 0x000fe20005000000 */
[----:B------:R-:W1:Y:S01]  /*2230*/  SHFL.BFLY PT, R20, R21, 0x1, 0x1f ;  /* 0x0c201f0015147f89 */ /* 0x000e6200000e0000 */
[----:B------:R-:W-:Y:S02]  /*2240*/  FSEL R51, R51, -INF , !P4 ;  /* 0xff80000033337808 */ /* 0x000fe40006000000 */
[----:B------:R-:W-:-:S02]  /*2250*/  FSEL R54, R54, -INF , !P1 ;  /* 0xff80000036367808 */ /* 0x000fc40004800000 */
[----:B------:R-:W-:Y:S02]  /*2260*/  FSEL R55, R55, -INF , !P3 ;  /* 0xff80000037377808 */ /* 0x000fe40005800000 */
[----:B-1----:R-:W-:-:S05]  /*2270*/  FMNMX R56, R21, R20, !PT ;  /* 0x0000001415387209 */ /* 0x002fca0007800000 */
[----:B------:R-:W1:Y:S02]  /*2280*/  SHFL.BFLY PT, R3, R56, 0x2, 0x1f ;  /* 0x0c401f0038037f89 */ /* 0x000e6400000e0000 */
[----:B-1----:R-:W-:Y:S02]  /*2290*/  FMNMX R188, R56, R3, !PT ;  /* 0x0000000338bc7209 */ /* 0x002fe40007800000 */
[----:B------:R-:W-:Y:S02]  /*22a0*/  FMNMX R3, R26, R27, !PT ;  /* 0x0000001b1a037209 */ /* 0x000fe40007800000 */
[----:B------:R-:W-:Y:S02]  /*22b0*/  FSETP.NEU.AND P0, PT, R188, -INF , PT ;  /* 0xff800000bc00780b */ /* 0x000fe40003f0d000 */
[----:B------:R-:W-:Y:S02]  /*22c0*/  FMNMX R20, R30, R3, !PT ;  /* 0x000000031e147209 */ /* 0x000fe40007800000 */
[----:B------:R-:W-:-:S02]  /*22d0*/  FSEL R57, R188, RZ, P0 ;  /* 0x000000ffbc397208 */ /* 0x000fc40000000000 */
[----:B------:R-:W-:Y:S02]  /*22e0*/  FMNMX R3, R31, R20, !PT ;  /* 0x000000141f037209 */ /* 0x000fe40007800000 */
[----:B------:R-:W-:Y:S01]  /*22f0*/  ISETP.NE.AND P0, PT, R58, RZ, PT ;  /* 0x000000ff3a00720c */ /* 0x000fe20003f05270 */
[----:B------:R-:W-:Y:S01]  /*2300*/  FMUL R57, R57, UR4 ;  /* 0x0000000439397c20 */ /* 0x000fe20008400000 */
[----:B------:R-:W-:-:S03]  /*2310*/  FMNMX R20, R34, R3, !PT ;  /* 0x0000000322147209 */ /* 0x000fc60007800000 */
[--C-:B------:R-:W-:Y:S01]  /*2320*/  FFMA R25, R25, UR4, -R57.reuse ;  /* 0x0000000419197c23 */ /* 0x100fe20008000839 */
[----:B------:R-:W-:Y:S01]  /*2330*/  FMNMX R3, R35, R20, !PT ;  /* 0x0000001423037209 */ /* 0x000fe20007800000 */
[--C-:B------:R-:W-:Y:S01]  /*2340*/  FFMA R24, R24, UR4, -R57.reuse ;  /* 0x0000000418187c23 */ /* 0x100fe20008000839 */
[--C-:B------:R-:W-:Y:S01]  /*2350*/  FFMA R36, R36, UR4, -R57.reuse ;  /* 0x0000000424247c23 */ /* 0x100fe20008000839 */
[--C-:B------:R-:W-:Y:S01]  /*2360*/  FFMA R37, R37, UR4, -R57.reuse ;  /* 0x0000000425257c23 */ /* 0x100fe20008000839 */
[----:B------:R-:W-:Y:S01]  /*2370*/  FMNMX R20, R38, R3, !PT ;  /* 0x0000000326147209 */ /* 0x000fe20007800000 */
[--C-:B------:R-:W-:Y:S01]  /*2380*/  FFMA R28, R28, UR4, -R57.reuse ;  /* 0x000000041c1c7c23 */ /* 0x100fe20008000839 */
[----:B------:R-:W-:Y:S01]  /*2390*/  FSETP.GEU.AND P2, PT, R25, -126, PT ;  /* 0xc2fc00001900780b */ /* 0x000fe20003f4e000 */
        /* <DEDUP_REMOVED lines=12> */
[----:B------:R-:W-:Y:S01]  /*2460*/  @!P2 FMUL R25, R25, 0.5 ;  /* 0x3f0000001919a820 */ /* 0x000fe20000400000 */
[----:B------:R-:W-:Y:S01]  /*2470*/  FMNMX R20, R46, R3, !PT ;  /* 0x000000032e147209 */ /* 0x000fe20007800000 */
[--C-:B------:R-:W-:Y:S01]  /*2480*/  FFMA R21, R41, UR4, -R57.reuse ;  /* 0x0000000429157c23 */ /* 0x100fe20008000839 */
[----:B------:R-:W-:Y:S01]  /*2490*/  FSETP.GEU.AND P3, PT, R32, -126, PT ;  /* 0xc2fc00002000780b */ /* 0x000fe20003f6e000 */
[----:B------:R-:W-:Y:S01]  /*24a0*/  @!P5 FMUL R24, R24, 0.5 ;  /* 0x3f0000001818d820 */ /* 0x000fe20000400000 */
[----:B------:R-:W-:Y:S01]  /*24b0*/  FMNMX R3, R47, R20, !PT ;  /* 0x000000142f037209 */ /* 0x000fe20007800000 */
[----:B------:R-:W1:Y:S01]  /*24c0*/  MUFU.EX2 R25, R25 ;  /* 0x0000001900197308 */ /* 0x000e620000000800 */
[----:B------:R-:W-:Y:S01]  /*24d0*/  FSETP.GEU.AND P1, PT, R33, -126, PT ;  /* 0xc2fc00002100780b */ /* 0x000fe20003f2e000 */
[----:B------:R-:W-:Y:S01]  /*24e0*/  @!P6 FMUL R28, R28, 0.5 ;  /* 0x3f0000001c1ce820 */ /* 0x000fe20000400000 */
[----:B------:R-:W-:Y:S01]  /*24f0*/  FMNMX R20, R50, R3, !PT ;  /* 0x0000000332147209 */ /* 0x000fe20007800000 */
[--C-:B------:R-:W-:Y:S01]  /*2500*/  FFMA R45, R45, UR4, -R57.reuse ;  /* 0x000000042d2d7c23 */ /* 0x100fe20008000839 */
[--C-:B------:R-:W-:Y:S01]  /*2510*/  FFMA R52, R52, UR4, -R57.reuse ;  /* 0x0000000434347c23 */ /* 0x100fe20008000839 */
[----:B------:R-:W-:Y:S01]  /*2520*/  @!P4 FMUL R29, R29, 0.5 ;  /* 0x3f0000001d1dc820 */ /* 0x000fe20000400000 */
[----:B------:R-:W-:Y:S01]  /*2530*/  FMNMX R3, R51, R20, !PT ;  /* 0x0000001433037209 */ /* 0x000fe20007800000 */
[----:B------:R2:W3:Y:S01]  /*2540*/  MUFU.EX2 R152, R24 ;  /* 0x0000001800987308 */ /* 0x0004e20000000800 */
[----:B------:R-:W-:Y:S01]  /*2550*/  FFMA R53, R53, UR4, -R57 ;  /* 0x0000000435357c23 */ /* 0x000fe20008000839 */
[----:B------:R-:W-:Y:S01]  /*2560*/  @!P3 FMUL R32, R32, 0.5 ;  /* 0x3f0000002020b820 */ /* 0x000fe20000400000 */
[----:B------:R-:W-:-:S03]  /*2570*/  FMNMX R20, R54, R3, !PT ;  /* 0x0000000336147209 */ /* 0x000fc60007800000 */
[----:B------:R-:W-:Y:S01]  /*2580*/  @!P1 FMUL R33, R33, 0.5 ;  /* 0x3f00000021219820 */ /* 0x000fe20000400000 */
[----:B------:R-:W-:Y:S01]  /*2590*/  FMNMX R20, R55, R20, !PT ;  /* 0x0000001437147209 */ /* 0x000fe20007800000 */
[----:B------:R-:W4:Y:S01]  /*25a0*/  MUFU.EX2 R154, R28 ;  /* 0x0000001c009a7308 */ /* 0x000f220000000800 */
[----:B-1----:R-:W-:Y:S01]  /*25b0*/  @!P2 FMUL R25, R25, R25 ;  /* 0x000000191919a220 */ /* 0x002fe20000400000 */
[----:B------:R-:W-:Y:S01]  /*25c0*/  FSETP.GEU.AND P2, PT, R37, -126, PT ;  /* 0xc2fc00002500780b */ /* 0x000fe20003f4e000 */
[----:B--2---:R-:W-:Y:S01]  /*25d0*/  FFMA R24, R49, UR4, -R57 ;  /* 0x0000000431187c23 */ /* 0x004fe20008000839 */
[----:B------:R-:W1:Y:S04]  /*25e0*/  SHFL.BFLY PT, R3, R20, 0x1, 0x1f ;  /* 0x0c201f0014037f89 */ /* 0x000e6800000e0000 */
[----:B------:R-:W2:Y:S01]  /*25f0*/  MUFU.EX2 R156, R32 ;  /* 0x00000020009c7308 */ /* 0x000ea20000000800 */
[----:B---3--:R-:W-:Y:S01]  /*2600*/  @!P5 FMUL R152, R152, R152 ;  /* 0x000000989898d220 */ /* 0x008fe20000400000 */
[----:B------:R-:W-:-:S05]  /*2610*/  FSETP.GEU.AND P5, PT, R36, -126, PT ;  /* 0xc2fc00002400780b */ /* 0x000fca0003fae000 */
[----:B------:R-:W-:Y:S01]  /*2620*/  @!P2 FMUL R37, R37, 0.5 ;  /* 0x3f0000002525a820 */ /* 0x000fe20000400000 */
[----:B------:R-:W3:Y:S01]  /*2630*/  MUFU.EX2 R29, R29 ;  /* 0x0000001d001d7308 */ /* 0x000ee20000000800 */
[----:B----4-:R-:W-:Y:S01]  /*2640*/  @!P6 FMUL R154, R154, R154 ;  /* 0x0000009a9a9ae220 */ /* 0x010fe20000400000 */
[----:B------:R-:W-:-:S05]  /*2650*/  FSETP.GEU.AND P6, PT, R40, -126, PT ;  /* 0xc2fc00002800780b */ /* 0x000fca0003fce000 */
[----:B------:R-:W-:Y:S01]  /*2660*/  @!P5 FMUL R36, R36, 0.5 ;  /* 0x3f0000002424d820 */ /* 0x000fe20000400000 */
[----:B------:R-:W4:Y:S01]  /*2670*/  MUFU.EX2 R37, R37 ;  /* 0x0000002500257308 */ /* 0x000f220000000800 */
[----:B--2---:R-:W-:Y:S01]  /*2680*/  @!P3 FMUL R156, R156, R156 ;  /* 0x0000009c9c9cb220 */ /* 0x004fe20000400000 */
[----:B------:R-:W-:Y:S02]  /*2690*/  FSETP.GEU.AND P3, PT, R44, -126, PT ;  /* 0xc2fc00002c00780b */ /* 0x000fe40003f6e000 */
[----:B-1----:R-:W-:-:S03]  /*26a0*/  FMNMX R3, R20, R3, !PT ;  /* 0x0000000314037209 */ /* 0x002fc60007800000 */
[----:B------:R-:W-:Y:S01]  /*26b0*/  @!P6 FMUL R40, R40, 0.5 ;  /* 0x3f0000002828e820 */ /* 0x000fe20000400000 */
[----:B------:R-:W1:Y:S01]  /*26c0*/  MUFU.EX2 R158, R36 ;  /* 0x00000024009e7308 */ /* 0x000e620000000800 */
[----:B------:R-:W2:Y:S01]  /*26d0*/  SHFL.BFLY PT, R20, R3, 0x2, 0x1f ;  /* 0x0c401f0003147f89 */ /* 0x000ea200000e0000 */
[----:B---3--:R-:W-:Y:S01]  /*26e0*/  @!P4 FMUL R29, R29, R29 ;  /* 0x0000001d1d1dc220 */ /* 0x008fe20000400000 */
[----:B------:R-:W-:-:S04]  /*26f0*/  FSETP.GEU.AND P4, PT, R21, -126, PT ;  /* 0xc2fc00001500780b */ /* 0x000fc80003f8e000 */
[----:B------:R-:W-:Y:S01]  /*2700*/  @!P3 FMUL R44, R44, 0.5 ;  /* 0x3f0000002c2cb820 */ /* 0x000fe20000400000 */
[----:B------:R-:W3:Y:S01]  /*2710*/  MUFU.EX2 R33, R33 ;  /* 0x0000002100217308 */ /* 0x000ee20000000800 */
[----:B----4-:R-:W-:Y:S01]  /*2720*/  @!P2 FMUL R37, R37, R37 ;  /* 0x000000252525a220 */ /* 0x010fe20000400000 */
[----:B------:R-:W-:-:S06]  /*2730*/  FSETP.GEU.AND P2, PT, R48, -126, PT ;  /* 0xc2fc00003000780b */ /* 0x000fcc0003f4e000 */
[----:B------:R-:W-:Y:S01]  /*2740*/  @!P4 FMUL R21, R21, 0.5 ;  /* 0x3f0000001515c820 */ /* 0x000fe20000400000 */
[----:B-1----:R-:W-:Y:S01]  /*2750*/  @!P5 FMUL R158, R158, R158 ;  /* 0x0000009e9e9ed220 */ /* 0x002fe20000400000 */
[----:B------:R-:W1:Y:S05]  /*2760*/  MUFU.EX2 R41, R40 ;  /* 0x0000002800297308 */ /* 0x000e6a0000000800 */
[----:B------:R-:W-:Y:S01]  /*2770*/  @!P2 FMUL R48, R48, 0.5 ;  /* 0x3f0000003030a820 */ /* 0x000fe20000400000 */
[----:B--2---:R-:W-:Y:S01]  /*2780*/  FMNMX R20, R3, R20, !PT ;  /* 0x0000001403147209 */ /* 0x004fe20007800000 */
[----:B---3--:R-:W-:Y:S01]  /*2790*/  @!P1 FMUL R33, R33, R33 ;  /* 0x0000002121219220 */ /* 0x008fe20000400000 */
[----:B------:R-:W-:Y:S01]  /*27a0*/  FSETP.GEU.AND P1, PT, R45, -126, PT ;  /* 0xc2fc00002d00780b */ /* 0x000fe20003f2e000 */
[----:B------:R-:W2:Y:S01]  /*27b0*/  MUFU.EX2 R3, R44 ;  /* 0x0000002c00037308 */ /* 0x000ea20000000800 */
[----:B------:R-:W-:-:S04]  /*27c0*/  FSETP.NEU.AND P5, PT, R20, -INF , PT ;  /* 0xff8000001400780b */ /* 0x000fc80003fad000 */
[----:B------:R-:W-:Y:S02]  /*27d0*/  FSEL R28, R20, RZ, P5 ;  /* 0x000000ff141c7208 */ /* 0x000fe40002800000 */
[----:B------:R-:W-:Y:S01]  /*27e0*/  FSETP.GEU.AND P5, PT, R24, -126, PT ;  /* 0xc2fc00001800780b */ /* 0x000fe20003fae000 */
[----:B------:R-:W3:Y:S01]  /*27f0*/  MUFU.EX2 R49, R48 ;  /* 0x0000003000317308 */ /* 0x000ee20000000800 */
[----:B-1----:R-:W-:Y:S01]  /*2800*/  @!P6 FMUL R41, R41, R41 ;  /* 0x000000292929e220 */ /* 0x002fe20000400000 */
[----:B------:R-:W-:Y:S01]  /*2810*/  FMUL R28, R28, UR4 ;  /* 0x000000041c1c7c20 */ /* 0x000fe20008400000 */
[----:B------:R-:W-:Y:S01]  /*2820*/  FSETP.GEU.AND P6, PT, R52, -126, PT ;  /* 0xc2fc00003400780b */ /* 0x000fe20003fce000 */
[----:B------:R-:W-:Y:S02]  /*2830*/  @!P1 FMUL R45, R45, 0.5 ;  /* 0x3f0000002d2d9820 */ /* 0x000fe40000400000 */
[--C-:B------:R-:W-:Y:S01]  /*2840*/  FFMA R26, R26, UR4, -R28.reuse ;  /* 0x000000041a1a7c23 */ /* 0x100fe2000800081c */
[--C-:B------:R-:W-:Y:S01]  /*2850*/  FFMA R30, R30, UR4, -R28.reuse ;  /* 0x000000041e1e7c23 */ /* 0x100fe2000800081c */
[----:B------:R1:W4:Y:S01]  /*2860*/  MUFU.EX2 R160, R21 ;  /* 0x0000001500a07308 */ /* 0x0003220000000800 */
[--C-:B------:R-:W-:Y:S01]  /*2870*/  FFMA R31, R31, UR4, -R28.reuse ;  /* 0x000000041f1f7c23 */ /* 0x100fe2000800081c */
[----:B--2---:R-:W-:Y:S01]  /*2880*/  @!P3 FMUL R3, R3, R3 ;  /* 0x000000030303b220 */ /* 0x004fe20000400000 */
[----:B------:R-:W-:Y:S01]  /*2890*/  FSETP.GEU.AND P3, PT, R26, -126, PT ;  /* 0xc2fc00001a00780b */ /* 0x000fe20003f6e000 */
[----:B------:R-:W-:Y:S01]  /*28a0*/  @!P5 FMUL R24, R24, 0.5 ;  /* 0x3f0000001818d820 */ /* 0x000fe20000400000 */
[--C-:B------:R-:W-:Y:S01]  /*28b0*/  FFMA R34, R34, UR4, -R28.reuse ;  /* 0x0000000422227c23 */ /* 0x100fe2000800081c */
[--C-:B------:R-:W-:Y:S01]  /*28c0*/  FFMA R38, R38, UR4, -R28.reuse ;  /* 0x0000000426267c23 */ /* 0x100fe2000800081c */
[--C-:B------:R-:W-:Y:S01]  /*28d0*/  FFMA R42, R42, UR4, -R28.reuse ;  /* 0x000000042a2a7c23 */ /* 0x100fe2000800081c */
[----:B------:R-:W2:Y:S01]  /*28e0*/  MUFU.EX2 R162, R45 ;  /* 0x0000002d00a27308 */ /* 0x000ea20000000800 */
[--C-:B-1----:R-:W-:Y:S01]  /*28f0*/  FFMA R21, R27, UR4, -R28.reuse ;  /* 0x000000041b157c23 */ /* 0x102fe2000800081c */
[----:B---3--:R-:W-:Y:S01]  /*2900*/  @!P2 FMUL R49, R49, R49 ;  /* 0x000000313131a220 */ /* 0x008fe20000400000 */
[----:B------:R-:W-:Y:S01]  /*2910*/  FSETP.GEU.AND P2, PT, R30, -126, PT ;  /* 0xc2fc00001e00780b */ /* 0x000fe20003f4e000 */
[----:B------:R-:W-:Y:S01]  /*2920*/  @!P6 FMUL R52, R52, 0.5 ;  /* 0x3f0000003434e820 */ /* 0x000fe20000400000 */
[--C-:B------:R-:W-:Y:S01]  /*2930*/  FFMA R35, R35, UR4, -R28.reuse ;  /* 0x0000000423237c23 */ /* 0x100fe2000800081c */
[--C-:B------:R-:W-:Y:S01]  /*2940*/  FFMA R39, R39, UR4, -R28.reuse ;  /* 0x0000000427277c23 */ /* 0x100fe2000800081c */
[--C-:B------:R-:W-:Y:S01]  /*2950*/  FFMA R43, R43, UR4, -R28.reuse ;  /* 0x000000042b2b7c23 */ /* 0x100fe2000800081c */
[----:B------:R-:W1:Y:S01]  /*2960*/  MUFU.EX2 R164, R24 ;  /* 0x0000001800a47308 */ /* 0x000e620000000800 */
[----:B----4-:R-:W-:Y:S01]  /*2970*/  @!P4 FMUL R160, R160, R160 ;  /* 0x000000a0a0a0c220 */ /* 0x010fe20000400000 */
[----:B------:R-:W-:Y:S01]  /*2980*/  FSETP.GEU.AND P4, PT, R53, -126, PT ;  /* 0xc2fc00003500780b */ /* 0x000fe20003f8e000 */
[----:B------:R-:W-:Y:S01]  /*2990*/  @!P3 FMUL R26, R26, 0.5 ;  /* 0x3f0000001a1ab820 */ /* 0x000fe20000400000 */
[--C-:B------:R-:W-:Y:S01]  /*29a0*/  FFMA R46, R46, UR4, -R28.reuse ;  /* 0x000000042e2e7c23 */ /* 0x100fe2000800081c */
[--C-:B------:R-:W-:Y:S01]  /*29b0*/  FFMA R50, R50, UR4, -R28.reuse ;  /* 0x0000000432327c23 */ /* 0x100fe2000800081c */
[--C-:B------:R-:W-:Y:S01]  /*29c0*/  FFMA R47, R47, UR4, -R28.reuse ;  /* 0x000000042f2f7c23 */ /* 0x100fe2000800081c */
[--C-:B------:R-:W-:Y:S01]  /*29d0*/  FFMA R51, R51, UR4, -R28.reuse ;  /* 0x0000000433337c23 */ /* 0x100fe2000800081c */
[----:B------:R-:W-:Y:S01]  /*29e0*/  @!P2 FMUL R30, R30, 0.5 ;  /* 0x3f0000001e1ea820 */ /* 0x000fe20000400000 */
[----:B--2---:R-:W-:Y:S01]  /*29f0*/  @!P1 FMUL R162, R162, R162 ;  /* 0x000000a2a2a29220 */ /* 0x004fe20000400000 */
[----:B------:R-:W-:Y:S01]  /*2a00*/  FSETP.GEU.AND P1, PT, R21, -126, PT ;  /* 0xc2fc00001500780b */ /* 0x000fe20003f2e000 */
[----:B------:R-:W2:Y:S01]  /*2a10*/  MUFU.EX2 R27, R52 ;  /* 0x00000034001b7308 */ /* 0x000ea20000000800 */
[--C-:B------:R-:W-:Y:S01]  /*2a20*/  FFMA R54, R54, UR4, -R28.reuse ;  /* 0x0000000436367c23 */ /* 0x100fe2000800081c */
[----:B------:R-:W-:Y:S01]  /*2a30*/  FFMA R28, R55, UR4, -R28 ;  /* 0x00000004371c7c23 */ /* 0x000fe2000800081c */
[----:B------:R-:W-:Y:S01]  /*2a40*/  FADD R36, R156, R49 ;  /* 0x000000319c247221 */ /* 0x000fe20000000000 */
[----:B------:R-:W-:Y:S01]  /*2a50*/  @!P4 FMUL R53, R53, 0.5 ;  /* 0x3f0000003535c820 */ /* 0x000fe20000400000 */
[----:B------:R-:W-:Y:S01]  /*2a60*/  F2FP.BF16.F32.PACK_AB R156, R33, R156 ;  /* 0x0000009c219c723e */ /* 0x000fe200000010ff */
[----:B-1----:R-:W-:Y:S01]  /*2a70*/  @!P5 FMUL R164, R164, R164 ;  /* 0x000000a4a4a4d220 */ /* 0x002fe20000400000 */
[----:B------:R-:W-:Y:S01]  /*2a80*/  FSETP.GEU.AND P5, PT, R31, -126, PT ;  /* 0xc2fc00001f00780b */ /* 0x000fe20003fae000 */
[----:B------:R-:W1:Y:S04]  /*2a90*/  MUFU.EX2 R153, R26 ;  /* 0x0000001a00997308 */ /* 0x000e680000000800 */
[----:B------:R-:W-:-:S04]  /*2aa0*/  @!P1 FMUL R21, R21, 0.5 ;  /* 0x3f00000015159820 */ /* 0x000fc80000400000 */
[----:B------:R-:W3:Y:S01]  /*2ab0*/  MUFU.EX2 R155, R30 ;  /* 0x0000001e009b7308 */ /* 0x000ee20000000800 */
[----:B--2---:R-:W-:Y:S01]  /*2ac0*/  @!P6 FMUL R27, R27, R27 ;  /* 0x0000001b1b1be220 */ /* 0x004fe20000400000 */
[----:B------:R-:W-:Y:S02]  /*2ad0*/  FSETP.GEU.AND P6, PT, R34, -126, PT ;  /* 0xc2fc00002200780b */ /* 0x000fe40003fce000 */
[----:B------:R-:W-:-:S04]  /*2ae0*/  @!P5 FMUL R31, R31, 0.5 ;  /* 0x3f0000001f1fd820 */ /* 0x000fc80000400000 */
[----:B------:R-:W2:Y:S01]  /*2af0*/  MUFU.EX2 R166, R53 ;  /* 0x0000003500a67308 */ /* 0x000ea20000000800 */
[----:B-1----:R-:W-:Y:S01]  /*2b00*/  @!P3 FMUL R153, R153, R153 ;  /* 0x000000999999b220 */ /* 0x002fe20000400000 */
[----:B------:R-:W-:-:S05]  /*2b10*/  FSETP.GEU.AND P3, PT, R38, -126, PT ;  /* 0xc2fc00002600780b */ /* 0x000fca0003f6e000 */
[----:B------:R-:W-:Y:S01]  /*2b20*/  @!P6 FMUL R34, R34, 0.5 ;  /* 0x3f0000002222e820 */ /* 0x000fe20000400000 */
[----:B------:R1:W4:Y:S01]  /*2b30*/  MUFU.EX2 R24, R21 ;  /* 0x0000001500187308 */ /* 0x0003220000000800 */
[----:B---3--:R-:W-:Y:S01]  /*2b40*/  @!P2 FMUL R155, R155, R155 ;  /* 0x0000009b9b9ba220 */ /* 0x008fe20000400000 */
[----:B------:R-:W-:-:S05]  /*2b50*/  FSETP.GEU.AND P2, PT, R42, -126, PT ;  /* 0xc2fc00002a00780b */ /* 0x000fca0003f4e000 */
[----:B------:R-:W-:Y:S01]  /*2b60*/  @!P3 FMUL R38, R38, 0.5 ;  /* 0x3f0000002626b820 */ /* 0x000fe20000400000 */
[----:B------:R3:W5:Y:S01]  /*2b70*/  MUFU.EX2 R26, R31 ;  /* 0x0000001f001a7308 */ /* 0x0007620000000800 */
[----:B--2---:R-:W-:Y:S01]  /*2b80*/  @!P4 FMUL R166, R166, R166 ;  /* 0x000000a6a6a6c220 */ /* 0x004fe20000400000 */
[----:B------:R-:W-:Y:S01]  /*2b90*/  FSETP.GEU.AND P4, PT, R35, -126, PT ;  /* 0xc2fc00002300780b */ /* 0x000fe20003f8e000 */
[----:B-1----:R-:W-:Y:S01]  /*2ba0*/  FADD R21, R152, R41 ;  /* 0x0000002998157221 */ /* 0x002fe20000000000 */
[----:B------:R-:W-:Y:S01]  /*2bb0*/  F2FP.BF16.F32.PACK_AB R152, R25, R152 ;  /* 0x000000981998723e */ /* 0x000fe200000010ff */
[----:B------:R-:W-:Y:S01]  /*2bc0*/  FADD R40, R37, R166 ;  /* 0x000000a625287221 */ /* 0x000fe20000000000 */
[----:B------:R-:W-:Y:S01]  /*2bd0*/  F2FP.BF16.F32.PACK_AB R166, R166, R27 ;  /* 0x0000001ba6a6723e */ /* 0x000fe200000010ff */
[----:B------:R-:W-:Y:S01]  /*2be0*/  @!P2 FMUL R42, R42, 0.5 ;  /* 0x3f0000002a2aa820 */ /* 0x000fe20000400000 */
[----:B------:R1:W2:Y:S01]  /*2bf0*/  MUFU.EX2 R157, R34 ;  /* 0x00000022009d7308 */ /* 0x0002a20000000800 */
[----:B----4-:R-:W-:Y:S01]  /*2c00*/  @!P1 FMUL R24, R24, R24 ;  /* 0x0000001818189220 */ /* 0x010fe20000400000 */
[----:B------:R-:W-:Y:S01]  /*2c10*/  FSETP.GEU.AND P1, PT, R39, -126, PT ;  /* 0xc2fc00002700780b */ /* 0x000fe20003f2e000 */
[----:B---3--:R-:W-:Y:S01]  /*2c20*/  FADD R31, R25, R160 ;  /* 0x000000a0191f7221 */ /* 0x008fe20000000000 */
[----:B------:R-:W-:Y:S01]  /*2c30*/  FADD R21, R21, R36 ;  /* 0x0000002415157221 */ /* 0x000fe20000000000 */
[----:B------:R-:W-:-:S02]  /*2c40*/  F2FP.BF16.F32.PACK_AB R160, R160, R41 ;  /* 0x00000029a0a0723e */ /* 0x000fc400000010ff */
[----:B------:R-:W-:Y:S01]  /*2c50*/  @!P4 FMUL R35, R35, 0.5 ;  /* 0x3f0000002323c820 */ /* 0x000fe20000400000 */
[----:B------:R3:W4:Y:S01]  /*2c60*/  MUFU.EX2 R159, R38 ;  /* 0x00000026009f7308 */ /* 0x0007220000000800 */
[----:B-----5:R-:W-:Y:S01]  /*2c70*/  @!P5 FMUL R26, R26, R26 ;  /* 0x0000001a1a1ad220 */ /* 0x020fe20000400000 */
[----:B------:R-:W-:Y:S01]  /*2c80*/  FSETP.GEU.AND P5, PT, R43, -126, PT ;  /* 0xc2fc00002b00780b */ /* 0x000fe20003fae000 */
[----:B-1----:R-:W-:Y:S01]  /*2c90*/  FADD R34, R154, R3 ;  /* 0x000000039a227221 */ /* 0x002fe20000000000 */
[----:B------:R-:W-:-:S03]  /*2ca0*/  F2FP.BF16.F32.PACK_AB R154, R29, R154 ;  /* 0x0000009a1d9a723e */ /* 0x000fc600000010ff */
[----:B------:R-:W-:Y:S01]  /*2cb0*/  @!P1 FMUL R39, R39, 0.5 ;  /* 0x3f00000027279820 */ /* 0x000fe20000400000 */
[----:B------:R1:W5:Y:S01]  /*2cc0*/  MUFU.EX2 R30, R35 ;  /* 0x00000023001e7308 */ /* 0x0003620000000800 */
[----:B--2---:R-:W-:Y:S01]  /*2cd0*/  @!P6 FMUL R157, R157, R157 ;  /* 0x0000009d9d9de220 */ /* 0x004fe20000400000 */
[----:B------:R-:W-:Y:S01]  /*2ce0*/  FSETP.GEU.AND P6, PT, R46, -126, PT ;  /* 0xc2fc00002e00780b */ /* 0x000fe20003fce000 */
[----:B---3--:R-:W-:Y:S01]  /*2cf0*/  FADD R38, R33, R164 ;  /* 0x000000a421267221 */ /* 0x008fe20000000000 */
[----:B------:R-:W-:-:S03]  /*2d00*/  F2FP.BF16.F32.PACK_AB R164, R164, R49 ;  /* 0x00000031a4a4723e */ /* 0x000fc600000010ff */
[----:B------:R-:W-:Y:S01]  /*2d10*/  @!P5 FMUL R43, R43, 0.5 ;  /* 0x3f0000002b2bd820 */ /* 0x000fe20000400000 */
[----:B------:R2:W3:Y:S01]  /*2d20*/  MUFU.EX2 R32, R39 ;  /* 0x0000002700207308 */ /* 0x0004e20000000800 */
[----:B----4-:R-:W-:Y:S01]  /*2d30*/  @!P3 FMUL R159, R159, R159 ;  /* 0x0000009f9f9fb220 */ /* 0x010fe20000400000 */
[----:B------:R-:W-:Y:S01]  /*2d40*/  FSETP.GEU.AND P3, PT, R50, -126, PT ;  /* 0xc2fc00003200780b */ /* 0x000fe20003f6e000 */
[----:B-1----:R-:W-:Y:S01]  /*2d50*/  FADD R35, R29, R162 ;  /* 0x000000a21d237221 */ /* 0x002fe20000000000 */
[----:B------:R-:W-:Y:S01]  /*2d60*/  FADD R31, R31, R38 ;  /* 0x000000261f1f7221 */ /* 0x000fe20000000000 */
[----:B------:R-:W-:Y:S02]  /*2d70*/  F2FP.BF16.F32.PACK_AB R162, R162, R3 ;  /* 0x00000003a2a2723e */ /* 0x000fe400000010ff */
[----:B------:R-:W-:Y:S01]  /*2d80*/  @!P6 FMUL R46, R46, 0.5 ;  /* 0x3f0000002e2ee820 */ /* 0x000fe20000400000 */
[----:B------:R-:W1:Y:S01]  /*2d90*/  MUFU.EX2 R42, R42 ;  /* 0x0000002a002a7308 */ /* 0x000e620000000800 */
[----:B-----5:R-:W-:Y:S01]  /*2da0*/  @!P4 FMUL R30, R30, R30 ;  /* 0x0000001e1e1ec220 */ /* 0x020fe20000400000 */
[----:B------:R-:W-:Y:S01]  /*2db0*/  FSETP.GEU.AND P4, PT, R47, -126, PT ;  /* 0xc2fc00002f00780b */ /* 0x000fe20003f8e000 */
[----:B------:R-:W-:Y:S01]  /*2dc0*/  FADD R40, R35, R40 ;  /* 0x0000002823287221 */ /* 0x000fe20000000000 */
[----:B--2---:R-:W-:Y:S01]  /*2dd0*/  FADD R39, R158, R27 ;  /* 0x0000001b9e277221 */ /* 0x004fe20000000000 */
[----:B------:R-:W-:-:S02]  /*2de0*/  F2FP.BF16.F32.PACK_AB R158, R37, R158 ;  /* 0x0000009e259e723e */ /* 0x000fc400000010ff */
[----:B------:R-:W-:Y:S01]  /*2df0*/  @!P3 FMUL R50, R50, 0.5 ;  /* 0x3f0000003232b820 */ /* 0x000fe20000400000 */
[----:B------:R-:W2:Y:S01]  /*2e00*/  MUFU.EX2 R161, R43 ;  /* 0x0000002b00a17308 */ /* 0x000ea20000000800 */
[----:B---3--:R-:W-:Y:S01]  /*2e10*/  @!P1 FMUL R32, R32, R32 ;  /* 0x0000002020209220 */ /* 0x008fe20000400000 */
[----:B------:R-:W-:Y:S01]  /*2e20*/  FSETP.GEU.AND P1, PT, R51, -126, PT ;  /* 0xc2fc00003300780b */ /* 0x000fe20003f2e000 */
[----:B------:R-:W-:Y:S01]  /*2e30*/  FADD R40, R31, R40 ;  /* 0x000000281f287221 */ /* 0x000fe20000000000 */
[----:B------:R-:W-:Y:S01]  /*2e40*/  MOV R31, UR56 ;  /* 0x00000038001f7c02 */ /* 0x000fe20008000f00 */
[----:B------:R-:W-:Y:S02]  /*2e50*/  FADD R34, R34, R39 ;  /* 0x0000002722227221 */ /* 0x000fe40000000000 */
[----:B------:R-:W-:Y:S01]  /*2e60*/  @!P4 FMUL R47, R47, 0.5 ;  /* 0x3f0000002f2fc820 */ /* 0x000fe20000400000 */
[----:B------:R-:W3:Y:S01]  /*2e70*/  MUFU.EX2 R46, R46 ;  /* 0x0000002e002e7308 */ /* 0x000ee20000000800 */
[----:B-1----:R-:W-:Y:S01]  /*2e80*/  @!P2 FMUL R42, R42, R42 ;  /* 0x0000002a2a2aa220 */ /* 0x002fe20000400000 */
[----:B------:R-:W-:Y:S01]  /*2e90*/  FSETP.GEU.AND P2, PT, R54, -126, PT ;  /* 0xc2fc00003600780b */ /* 0x000fe20003f4e000 */
[----:B------:R1:W-:Y:S01]  /*2ea0*/  SYNCS.ARRIVE.TRANS64.A1T0 RZ, [R31+UR6], RZ ;  /* 0x000000ff1fff79a7 */ /* 0x0003e20008100006 */
[----:B------:R-:W-:Y:S01]  /*2eb0*/  UIADD3 UR6, UR36, 0x1, URZ ;  /* 0x0000000124067890 */ /* 0x000fe2000fffe03f */
[----:B------:R-:W-:-:S02]  /*2ec0*/  FADD R21, R21, R34 ;  /* 0x0000002215157221 */ /* 0x000fc40000000000 */
[----:B------:R-:W-:Y:S01]  /*2ed0*/  @!P1 FMUL R51, R51, 0.5 ;  /* 0x3f00000033339820 */ /* 0x000fe20000400000 */
[----:B------:R-:W4:Y:S01]  /*2ee0*/  MUFU.EX2 R163, R47 ;  /* 0x0000002f00a37308 */ /* 0x000f220000000800 */
[----:B--2---:R-:W-:Y:S01]  /*2ef0*/  @!P5 FMUL R161, R161, R161 ;  /* 0x000000a1a1a1d220 */ /* 0x004fe20000400000 */
[----:B------:R-:W-:Y:S01]  /*2f00*/  FSETP.GEU.AND P5, PT, R28, -126, PT ;  /* 0xc2fc00001c00780b */ /* 0x000fe20003fae000 */
[----:B------:R-:W-:Y:S01]  /*2f10*/  UISETP.NE.AND UP0, UPT, UR6, 0x5, UPT ;  /* 0x000000050600788c */ /* 0x000fe2000bf05270 */
[----:B------:R-:W-:Y:S01]  /*2f20*/  FADD R187, R21, R40 ;  /* 0x0000002815bb7221 */ /* 0x000fe20000000000 */
[----:B------:R-:W-:Y:S01]  /*2f30*/  FADD R35, R24, R161 ;  /* 0x000000a118237221 */ /* 0x000fe20000000000 */
[----:B------:R-:W-:Y:S01]  /*2f40*/  F2FP.BF16.F32.PACK_AB R161, R161, R42 ;  /* 0x0000002aa1a1723e */ /* 0x000fe200000010ff */
[----:B------:R-:W-:Y:S01]  /*2f50*/  @!P2 FMUL R54, R54, 0.5 ;  /* 0x3f0000003636a820 */ /* 0x000fe20000400000 */
[----:B------:R-:W2:Y:S01]  /*2f60*/  MUFU.EX2 R50, R50 ;  /* 0x0000003200327308 */ /* 0x000ea20000000800 */
[----:B---3--:R-:W-:Y:S01]  /*2f70*/  @!P6 FMUL R46, R46, R46 ;  /* 0x0000002e2e2ee220 */ /* 0x008fe20000400000 */
[----:B------:R-:W-:-:S02]  /*2f80*/  USEL UR4, URZ, 0x1, UP0 ;  /* 0x000000013f047887 */ /* 0x000fc40008000000 */
[----:B------:R-:W-:Y:S01]  /*2f90*/  USEL UR6, UR6, URZ, UP0 ;  /* 0x0000003f06067287 */ /* 0x000fe20008000000 */
[----:B------:R-:W-:Y:S01]  /*2fa0*/  FADD R36, R155, R46 ;  /* 0x0000002e9b247221 */ /* 0x000fe20000000000 */
[----:B------:R-:W-:Y:S01]  /*2fb0*/  F2FP.BF16.F32.PACK_AB R155, R26, R155 ;  /* 0x0000009b1a9b723e */ /* 0x000fe200000010ff */
[----:B------:R-:W-:Y:S01]  /*2fc0*/  @!P5 FMUL R28, R28, 0.5 ;  /* 0x3f0000001c1cd820 */ /* 0x000fe20000400000 */
[----:B------:R-:W3:Y:S01]  /*2fd0*/  MUFU.EX2 R165, R51 ;  /* 0x0000003300a57308 */ /* 0x000ee20000000800 */
[----:B----4-:R-:W-:Y:S01]  /*2fe0*/  @!P4 FMUL R163, R163, R163 ;  /* 0x000000a3a3a3c220 */ /* 0x010fe20000400000 */
[----:B------:R-:W-:-:S03]  /*2ff0*/  LOP3.LUT R23, R23, UR4, RZ, 0x3c, !PT ;  /* 0x0000000417177c12 */ /* 0x000fc6000f8e3cff */
[----:B------:R-:W-:Y:S01]  /*3000*/  FADD R38, R26, R163 ;  /* 0x000000a31a267221 */ /* 0x000fe20000000000 */
[----:B------:R-:W-:Y:S02]  /*3010*/  F2FP.BF16.F32.PACK_AB R163, R163, R46 ;  /* 0x0000002ea3a3723e */ /* 0x000fe400000010ff */
[----:B------:R-:W4:Y:S01]  /*3020*/  MUFU.EX2 R170, R54 ;  /* 0x0000003600aa7308 */ /* 0x000f220000000800 */
[----:B--2---:R-:W-:-:S04]  /*3030*/  @!P3 FMUL R50, R50, R50 ;  /* 0x000000323232b220 */ /* 0x004fc80000400000 */
[----:B------:R-:W-:Y:S01]  /*3040*/  FADD R39, R157, R50 ;  /* 0x000000329d277221 */ /* 0x000fe20000000000 */
[----:B------:R-:W-:Y:S02]  /*3050*/  F2FP.BF16.F32.PACK_AB R157, R30, R157 ;  /* 0x0000009d1e9d723e */ /* 0x000fe400000010ff */
[----:B------:R2:W5:Y:S01]  /*3060*/  MUFU.EX2 R167, R28 ;  /* 0x0000001c00a77308 */ /* 0x0005620000000800 */
[----:B---3--:R-:W-:-:S04]  /*3070*/  @!P1 FMUL R165, R165, R165 ;  /* 0x000000a5a5a59220 */ /* 0x008fc80000400000 */
[----:B------:R-:W-:Y:S01]  /*3080*/  FADD R44, R30, R165 ;  /* 0x000000a51e2c7221 */ /* 0x000fe20000000000 */
[----:B------:R-:W-:Y:S01]  /*3090*/  F2FP.BF16.F32.PACK_AB R165, R165, R50 ;  /* 0x00000032a5a5723e */ /* 0x000fe200000010ff */
[----:B----4-:R-:W-:Y:S01]  /*30a0*/  @!P2 FMUL R170, R170, R170 ;  /* 0x000000aaaaaaa220 */ /* 0x010fe20000400000 */
[----:B--2---:R-:W-:Y:S01]  /*30b0*/  FADD R28, R153, R42 ;  /* 0x0000002a991c7221 */ /* 0x004fe20000000000 */
[----:B------:R-:W-:Y:S01]  /*30c0*/  FADD R35, R35, R44 ;  /* 0x0000002c23237221 */ /* 0x000fe20000000000 */
[----:B------:R-:W-:Y:S01]  /*30d0*/  F2FP.BF16.F32.PACK_AB R153, R24, R153 ;  /* 0x000000991899723e */ /* 0x000fe200000010ff */
[----:B------:R-:W-:Y:S01]  /*30e0*/  FADD R43, R159, R170 ;  /* 0x000000aa9f2b7221 */ /* 0x000fe20000000000 */
[----:B------:R-:W-:Y:S01]  /*30f0*/  FADD R28, R28, R39 ;  /* 0x000000271c1c7221 */ /* 0x000fe20000000000 */
[----:B------:R-:W-:Y:S01]  /*3100*/  F2FP.BF16.F32.PACK_AB R159, R32, R159 ;  /* 0x0000009f209f723e */ /* 0x000fe200000010ff */
[----:B-----5:R-:W-:Y:S01]  /*3110*/  @!P5 FMUL R167, R167, R167 ;  /* 0x000000a7a7a7d220 */ /* 0x020fe20000400000 */
[----:B------:R-:W-:-:S03]  /*3120*/  FADD R43, R36, R43 ;  /* 0x0000002b242b7221 */ /* 0x000fc60000000000 */
[----:B------:R-:W-:Y:S01]  /*3130*/  FADD R45, R32, R167 ;  /* 0x000000a7202d7221 */ /* 0x000fe20000000000 */
[----:B------:R-:W-:-:S03]  /*3140*/  FADD R28, R28, R43 ;  /* 0x0000002b1c1c7221 */ /* 0x000fc60000000000 */
[----:B------:R-:W-:-:S04]  /*3150*/  FADD R38, R38, R45 ;  /* 0x0000002d26267221 */ /* 0x000fc80000000000 */
[----:B------:R-:W-:-:S04]  /*3160*/  FADD R35, R35, R38 ;  /* 0x0000002623237221 */ /* 0x000fc80000000000 */
[----:B------:R-:W-:Y:S01]  /*3170*/  FADD R21, R28, R35 ;  /* 0x000000231c157221 */ /* 0x000fe20000000000 */
[----:B-1----:R-:W-:Y:S06]  /*3180*/  @!P0 BRA `(.L_x_21) ;  /* 0x0000000000048947 */ /* 0x002fec0003800000 */
[----:B------:R-:W-:Y:S01]  /*3190*/  BPT.TRAP 0x1 ;  /* 0x000000040000795c */ /* 0x000fe20000300000 */
.L_x_21:
[----:B------:R-:W-:Y:S01]  /*31a0*/  ULEA UR4, UR6, UR37, 0x3 ;  /* 0x0000002506047291 */ /* 0x000fe2000f8e183f */
[----:B------:R-:W-:Y:S01]  /*31b0*/  SHF.L.U32 R3, R23, 0x1f, RZ ;  /* 0x0000001f17037819 */ /* 0x000fe200000006ff */
[----:B------:R-:W-:-:S07]  /*31c0*/  ULOP3.LUT UR38, UR38, 0x2000000, URZ, 0xfc, !UPT ;  /* 0x0200000026267892 */ /* 0x000fce000f8efc3f */
[----:B------:R-:W1:Y:S02]  /*31d0*/  SYNCS.PHASECHK.TRANS64.TRYWAIT P1, [UR4+0x3c400], R3 ;  /* 0x03c40003ff0075a7 */ /* 0x000e640008020144 */
[----:B-1----:R-:W-:Y:S05]  /*31e0*/  @!P1 BRA `(.L_x_22) ;  /* 0x0000009c003c9947 */ /* 0x002fea0003800000 */
.L_x_136:
[----:B------:R-:W-:Y:S01]  /*31f0*/  ULEA UR4, UR6, UR38, 0xb ;  /* 0x0000002606047291 */ /* 0x000fe2000f8e583f */
[----:B-1----:R-:W-:Y:S01]  /*3200*/  WARPGROUP.ARRIVE ;  /* 0x00000000000079c5 */ /* 0x002fe20000000000 */
[----:B------:R-:W-:Y:S01]  /*3210*/  UMOV UR11, 0x40000040 ;  /* 0x40000040000b7882 */ /* 0x000fe20000000000 */
[----:B------:R-:W-:-:S04]  /*3220*/  F2FP.BF16.F32.PACK_AB R167, R167, R170 ;  /* 0x000000aaa7a7723e */ /* 0x000fc800000010ff */
[----:B------:R-:W-:Y:S02]  /*3230*/  UMOV UR10, UR4 ;  /* 0x00000004000a7c82 */ /* 0x000fe40008000000 */
[----:B------:R-:W-:Y:S01]  /*3240*/  HGMMA.64x256x16.F32.BF16 R24, R152, gdesc[UR8].tnspB, RZ, !UPT, gsb0 ;  /* 0x43e0000898187df0 */ /* 0x000fe2000c0018ff */
[----:B------:R-:W-:Y:S01]  /*3250*/  UIADD3 UR10, UR4, 0x80, URZ ;  /* 0x00000080040a7890 */ /* 0x000fe2000fffe03f */
[----:B------:R-:W-:Y:S01]  /*3260*/  UMOV UR11, 0x40000040 ;  /* 0x40000040000b7882 */ /* 0x000fe20000000000 */
[----:B------:R-:W-:Y:S02]  /*3270*/  WARPGROUP.DEPBAR.LE gsb0, 0x0 ;  /* 0x00008000000079c5 */ /* 0x000fe40000010000 */
[----:B------:R-:W-:-:S15]  /*3280*/  WARPGROUP.ARRIVE ;  /* 0x00000000000079c5 */ /* 0x000fde0000000000 */
[----:B------:R-:W-:-:S08]  /*3290*/  NOP ;  /* 0x0000000000007918 */ /* 0x000fd00000000000 */
[----:B------:R-:W-:Y:S01]  /*32a0*/  HGMMA.64x256x16.F32.BF16 R24, R156, gdesc[UR8].tnspB, R24, gsb0 ;  /* 0x43e000089c187df0 */ /* 0x000fe20008001818 */
        /* <DEDUP_REMOVED lines=11> */
[----:B------:R-:W-:Y:S03]  /*3360*/  HGMMA.64x256x16.F32.BF16 R24, R164, gdesc[UR8].tnspB, R24, gsb0 ;  /* 0x43e00008a4187df0 */ /* 0x000fe60008001818 */
[----:B------:R-:W-:Y:S02]  /*3370*/  WARPGROUP.DEPBAR.LE gsb0, 0x0 ;  /* 0x00008000000079c5 */ /* 0x000fe40000010000 */
[----:B------:R-:W-:Y:S05]  /*3380*/  @!P0 BRA `(.L_x_23) ;  /* 0x0000000000048947 */ /* 0x000fea0003800000 */
[----:B------:R-:W-:Y:S01]  /*3390*/  BPT.TRAP 0x1 ;  /* 0x000000040000795c */ /* 0x000fe20000300000 */
.L_x_23:
[----:B------:R-:W-:Y:S01]  /*33a0*/  R2UR UR4, R18 ;  /* 0x00000000120472ca */ /* 0x000fe200000e0000 */
[----:B------:R-:W-:-:S04]  /*33b0*/  UIADD3 UR7, UR7, 0x3c428, URZ ;  /* 0x0003c42807077890 */ /* 0x000fc8000fffe03f */
[----:B------:R-:W-:-:S08]  /*33c0*/  UPRMT UR7, URZ, 0x654, UR7 ;  /* 0x000006543f077896 */ /* 0x000fd00008000007 */
[----:B------:R-:W-:Y:S01]  /*33d0*/  UISETP.GT.U32.AND UP0, UPT, UR4, 0x1, UPT ;  /* 0x000000010400788c */ /* 0x000fe2000bf04070 */
[----:B------:R-:W-:Y:S05]  /*33e0*/  SYNCS.ARRIVE.TRANS64.RED.A1T0 RZ, [UR7], RZ ;  /* 0x000000ffffff79a7 */ /* 0x000fea0008100407 */
[----:B------:R-:W-:-:S13]  /*33f0*/  PLOP3.LUT P1, PT, PT, PT, UP0, 0x80, 0x0 ;  /* 0x000000000000781c */ /* 0x000fda0003f2f008 */
[----:B------:R-:W-:Y:S05]  /*3400*/  @P1 BRA `(.L_x_24) ;  /* 0x0000000000041947 */ /* 0x000fea0003800000 */
[----:B------:R-:W-:Y:S01]  /*3410*/  BPT.TRAP 0x1 ;  /* 0x000000040000795c */ /* 0x000fe20000300000 */
.L_x_24:
[----:B------:R-:W-:Y:S01]  /*3420*/  UIADD3 UR36, UR6, 0x1, URZ ;  /* 0x0000000106247890 */ /* 0x000fe2000fffe03f */
[C---:B------:R-:W-:Y:S02]  /*3430*/  ISETP.GE.AND P2, PT, R168.reuse, 0x81, PT ;  /* 0x00000081a800780c */ /* 0x040fe40003f46270 */
[----:B------:R-:W-:Y:S01]  /*3440*/  IADD3 R3, R168, 0x3f, RZ ;  /* 0x0000003fa8037810 */ /* 0x000fe20007ffe0ff */
[----:B------:R-:W-:Y:S01]  /*3450*/  UISETP.NE.AND UP0, UPT, UR36, 0x5, UPT ;  /* 0x000000052400788c */ /* 0x000fe2000bf05270 */
[----:B------:R-:W-:Y:S02]  /*3460*/  IADD3 R153, R185, 0x40, RZ ;  /* 0x00000040b9997810 */ /* 0x000fe40007ffe0ff */
[----:B------:R-:W-:Y:S01]  /*3470*/  SHF.R.S32.HI R152, RZ, 0x1f, R3 ;  /* 0x0000001fff987819 */ /* 0x000fe20000011403 */
[----:B------:R-:W-:Y:S02]  /*3480*/  USEL UR4, URZ, 0x1, UP0 ;  /* 0x000000013f047887 */ /* 0x000fe40008000000 */
[----:B------:R-:W-:Y:S01]  /*3490*/  USEL UR36, UR36, URZ, UP0 ;  /* 0x0000003f24247287 */ /* 0x000fe20008000000 */
[----:B------:R-:W-:-:S02]  /*34a0*/  LEA.HI R152, R152, R3, RZ, 0x6 ;  /* 0x0000000398987211 */ /* 0x000fc400078f30ff */
[----:B------:R-:W-:Y:S02]  /*34b0*/  MOV R3, R153 ;  /* 0x0000009900037202 */ /* 0x000fe40000000f00 */
[----:B------:R-:W-:Y:S02]  /*34c0*/  LOP3.LUT R23, R23, UR4, RZ, 0x3c, !PT ;  /* 0x0000000417177c12 */ /* 0x000fe4000f8e3cff */
[----:B------:R-:W-:Y:S01]  /*34d0*/  LEA.HI.SX32 R189, R152, 0xffffffff, 0x1a ;  /* 0xffffffff98bd7811 */ /* 0x000fe200078fd2ff */
[----:B------:R-:W-:Y:S06]  /*34e0*/  @!P2 BRA `(.L_x_25) ;  /* 0x0000002000e4a947 */ /* 0x000fec0003800000 */
[----:B------:R-:W-:Y:S01]  /*34f0*/  MOV R3, R153 ;  /* 0x0000009900037202 */ /* 0x000fe20000000f00 */
[----:B------:R-:W-:Y:S01]  /*3500*/  ULDC UR4, c[0x0][0x604] ;  /* 0x0001810000047ab9 */ /* 0x000fe20000000800 */
[----:B------:R-:W-:Y:S02]  /*3510*/  MOV R193, R188 ;  /* 0x000000bc00c17202 */ /* 0x000fe40000000f00 */
[----:B------:R-:W-:-:S07]  /*3520*/  MOV R191, R20 ;  /* 0x0000001400bf7202 */ /* 0x000fce0000000f00 */
.L_x_36:
[----:B------:R-:W-:Y:S05]  /*3530*/  @!P0 BRA `(.L_x_26) ;  /* 0x0000000000048947 */ /* 0x000fea0003800000 */
[----:B------:R-:W-:Y:S01]  /*3540*/  BPT.TRAP 0x1 ;  /* 0x000000040000795c */ /* 0x000fe20000300000 */
.L_x_26:
[----:B------:R-:W-:Y:S01]  /*3550*/  ULEA UR5, UR36, UR37, 0x3 ;  /* 0x0000002524057291 */ /* 0x000fe2000f8e183f */
[----:B------:R-:W-:-:S08]  /*3560*/  SHF.L.U32 R20, R23, 0x1f, RZ ;  /* 0x0000001f17147819 */ /* 0x000fd000000006ff */
[----:B------:R-:W1:Y:S02]  /*3570*/  SYNCS.PHASECHK.TRANS64.TRYWAIT P2, [UR5+0x3c400], R20 ;  /* 0x03c40014ff0075a7 */ /* 0x000e640008040145 */
[----:B-1----:R-:W-:Y:S05]  /*3580*/  @!P2 BRA `(.L_x_27) ;  /* 0x00000098006ca947 */ /* 0x002fea0003800000 */
.L_x_137:
[----:B------:R-:W-:Y:S01]  /*3590*/  R2UR UR56, R14 ;  /* 0x000000000e3872ca */ /* 0x000fe200000e0000 */
[----:B------:R-:W-:Y:S01]  /*35a0*/  ULEA UR5, UR36, UR39, 0xb ;  /* 0x0000002724057291 */ /* 0x000fe2000f8e583f */
[----:B------:R-:W-:Y:S01]  /*35b0*/  R2UR UR57, R15 ;  /* 0x000000000f3972ca */ /* 0x000fe200000e0000 */
[----:B-1----:R-:W-:Y:S01]  /*35c0*/  WARPGROUP.ARRIVE ;  /* 0x00000000000079c5 */ /* 0x002fe20000000000 */
[----:B------:R-:W-:Y:S01]  /*35d0*/  UMOV UR59, 0x40000040 ;  /* 0x40000040003b7882 */ /* 0x000fe20000000000 */
[----:B------:R-:W-:Y:S01]  /*35e0*/  UIADD3 UR10, UR5, 0x202, URZ ;  /* 0x00000202050a7890 */ /* 0x000fe2000fffe03f */
[----:B------:R-:W-:Y:S02]  /*35f0*/  UMOV UR11, 0x40000040 ;  /* 0x40000040000b7882 */ /* 0x000fe40000000000 */
[----:B------:R-:W-:Y:S01]  /*3600*/  UMOV UR58, UR5 ;  /* 0x00000005003a7c82 */ /* 0x000fe20008000000 */
[----:B------:R-:W-:Y:S01]  /*3610*/  UIADD3 UR14, UR5, 0x204, URZ ;  /* 0x00000204050e7890 */ /* 0x000fe2000fffe03f */
[----:B------:R-:W-:Y:S01]  /*3620*/  UMOV UR15, 0x40000040 ;  /* 0x40000040000f7882 */ /* 0x000fe20000000000 */
[----:B------:R-:W-:Y:S01]  /*3630*/  UIADD3 UR18, UR5, 0x206, URZ ;  /* 0x0000020605127890 */ /* 0x000fe2000fffe03f */
[----:B------:R-:W-:-:S03]  /*3640*/  UMOV UR19, 0x40000040 ;  /* 0x4000004000137882 */ /* 0x000fc60000000000 */
[----:B------:R-:W-:Y:S01]  /*3650*/  HGMMA.64x64x16.F32.BF16 R152, gdesc[UR56], RZ, !UPT, gsb0 ;  /* 0x00e00000389879f0 */ /* 0x000fe2000c0018ff */
[----:B------:R-:W-:Y:S01]  /*3660*/  R2UR UR56, R12 ;  /* 0x000000000c3872ca */ /* 0x000fe200000e0000 */
[----:B------:R-:W-:Y:S01]  /*3670*/  UIADD3 UR58, UR5, 0x2, URZ ;  /* 0x00000002053a7890 */ /* 0x000fe2000fffe03f */
[----:B------:R-:W-:Y:S01]  /*3680*/  R2UR UR57, R13 ;  /* 0x000000000d3972ca */ /* 0x000fe200000e0000 */
[----:B------:R-:W-:Y:S01]  /*3690*/  UMOV UR59, 0x40000040 ;  /* 0x40000040003b7882 */ /* 0x000fe20000000000 */
[----:B------:R-:W-:Y:S01]  /*36a0*/  UIADD3 UR22, UR5, 0x400, URZ ;  /* 0x0000040005167890 */ /* 0x000fe2000fffe03f */
        /* <DEDUP_REMOVED lines=13> */
[----:B------:R-:W-:-:S02]  /*3780*/  WARPGROUP.DEPBAR.LE gsb0, 0x0 ;  /* 0x00008000000079c5 */ /* 0x000fc40000010000 */
[----:B------:R-:W-:-:S06]  /*3790*/  WARPGROUP.ARRIVE ;  /* 0x00000000000079c5 */ /* 0x000fcc0000000000 */
[----:B------:R-:W-:Y:S01]  /*37a0*/  HGMMA.64x64x16.F32.BF16 R152, gdesc[UR56], R152, gsb0 ;  /* 0x00e00000389879f0 */ /* 0x000fe20008001898 */
[----:B------:R-:W-:Y:S01]  /*37b0*/  R2UR UR56, R10 ;  /* 0x000000000a3872ca */ /* 0x000fe200000e0000 */
[----:B------:R-:W-:Y:S01]  /*37c0*/  UIADD3 UR58, UR5, 0x4, URZ ;  /* 0x00000004053a7890 */ /* 0x000fe2000fffe03f */
[----:B------:R-:W-:Y:S01]  /*37d0*/  R2UR UR57, R11 ;  /* 0x000000000b3972ca */ /* 0x000fe200000e0000 */
[----:B------:R-:W-:Y:S01]  /*37e0*/  UMOV UR59, 0x40000040 ;  /* 0x40000040003b7882 */ /* 0x000fe20000000000 */
[----:B------:R-:W-:Y:S02]  /*37f0*/  WARPGROUP.DEPBAR.LE gsb0, 0x0 ;  /* 0x00008000000079c5 */ /* 0x000fe40000010000 */
[----:B------:R-:W-:-:S09]  /*3800*/  WARPGROUP.ARRIVE ;  /* 0x00000000000079c5 */ /* 0x000fd20000000000 */
        /* <DEDUP_REMOVED lines=19> */
[----:B------:R-:W-:-:S04]  /*3940*/  UIADD3 UR5, UR36, 0x1, URZ ;  /* 0x0000000124057890 */ /* 0x000fc8000fffe03f */
[----:B------:R-:W-:-:S04]  /*3950*/  UISETP.NE.AND UP0, UPT, UR5, 0x5, UPT ;  /* 0x000000050500788c */ /* 0x000fc8000bf05270 */
[----:B------:R-:W-:Y:S02]  /*3960*/  USEL UR7, URZ, 0x1, UP0 ;  /* 0x000000013f077887 */ /* 0x000fe40008000000 */
[----:B------:R-:W-:-:S04]  /*3970*/  USEL UR5, UR5, URZ, UP0 ;  /* 0x0000003f05057287 */ /* 0x000fc80008000000 */
[----:B------:R-:W-:Y:S01]  /*3980*/  LOP3.LUT R23, R23, UR7, RZ, 0x3c, !PT ;  /* 0x0000000717177c12 */ /* 0x000fe2000f8e3cff */
        /* <DEDUP_REMOVED lines=34> */
[----:B------:R-:W-:Y:S05]  /*3bb0*/  @!P0 BRA `(.L_x_28) ;  /* 0x0000000000048947 */ /* 0x000fea0003800000 */
[----:B------:R-:W-:Y:S01]  /*3bc0*/  BPT.TRAP 0x1 ;  /* 0x000000040000795c */ /* 0x000fe20000300000 */
.L_x_28:
[----:B------:R-:W-:Y:S01]  /*3bd0*/  FMNMX R20, R152, R193, !PT ;  /* 0x000000c198147209 */ /* 0x000fe20007800000 */
[----:B------:R-:W-:Y:S01]  /*3be0*/  ULEA UR7, UR5, UR37, 0x3 ;  /* 0x0000002505077291 */ /* 0x000fe2000f8e183f */
[----:B------:R-:W-:Y:S02]  /*3bf0*/  FMNMX R190, R154, R191, !PT ;  /* 0x000000bf9abe7209 */ /* 0x000fe40007800000 */
[----:B------:R-:W-:Y:S02]  /*3c00*/  FMNMX R195, R153, R20, !PT ;  /* 0x0000001499c37209 */ /* 0x000fe40007800000 */
[----:B------:R-:W-:Y:S02]  /*3c10*/  FMNMX R197, R155, R190, !PT ;  /* 0x000000be9bc57209 */ /* 0x000fe40007800000 */
[----:B------:R-:W-:Y:S02]  /*3c20*/  FMNMX R20, R156, R195, !PT ;  /* 0x000000c39c147209 */ /* 0x000fe40007800000 */
[----:B------:R-:W-:-:S02]  /*3c30*/  FMNMX R190, R158, R197, !PT ;  /* 0x000000c59ebe7209 */ /* 0x000fc40007800000 */
[----:B------:R-:W-:Y:S02]  /*3c40*/  FMNMX R195, R157, R20, !PT ;  /* 0x000000149dc37209 */ /* 0x000fe40007800000 */
[----:B------:R-:W-:Y:S02]  /*3c50*/  FMNMX R197, R159, R190, !PT ;  /* 0x000000be9fc57209 */ /* 0x000fe40007800000 */
[----:B------:R-:W-:Y:S02]  /*3c60*/  FMNMX R20, R160, R195, !PT ;  /* 0x000000c3a0147209 */ /* 0x000fe40007800000 */
[----:B------:R-:W-:Y:S02]  /*3c70*/  FMNMX R190, R162, R197, !PT ;  /* 0x000000c5a2be7209 */ /* 0x000fe40007800000 */
[----:B------:R-:W-:Y:S02]  /*3c80*/  FMNMX R195, R161, R20, !PT ;  /* 0x00000014a1c37209 */ /* 0x000fe40007800000 */
[----:B------:R-:W-:-:S02]  /*3c90*/  FMNMX R197, R163, R190, !PT ;  /* 0x000000bea3c57209 */ /* 0x000fc40007800000 */
[----:B------:R-:W-:-:S04]  /*3ca0*/  FMNMX R20, R164, R195, !PT ;  /* 0x000000c3a4147209 */ /* 0x000fc80007800000 */
        /* <DEDUP_REMOVED lines=8> */
[----:B------:R-:W-:-:S05]  /*3d30*/  FMNMX R20, R181, R20, !PT ;  /* 0x00000014b5147209 */ /* 0x000fca0007800000 */
[----:B------:R-:W1:Y:S02]  /*3d40*/  SHFL.BFLY PT, R195, R20, 0x1, 0x1f ;  /* 0x0c201f0014c37f89 */ /* 0x000e6400000e0000 */
[----:B-1----:R-:W-:Y:S02]  /*3d50*/  FMNMX R195, R20, R195, !PT ;  /* 0x000000c314c37209 */ /* 0x002fe40007800000 */
[----:B------:R-:W-:-:S03]  /*3d60*/  FMNMX R20, R166, R197, !PT ;  /* 0x000000c5a6147209 */ /* 0x000fc60007800000 */
[----:B------:R-:W1:Y:S02]  /*3d70*/  SHFL.BFLY PT, R188, R195, 0x2, 0x1f ;  /* 0x0c401f00c3bc7f89 */ /* 0x000e6400000e0000 */
[----:B-1----:R-:W-:Y:S02]  /*3d80*/  FMNMX R188, R195, R188, !PT ;  /* 0x000000bcc3bc7209 */ /* 0x002fe40007800000 */
[----:B------:R-:W-:Y:S02]  /*3d90*/  FMNMX R195, R167, R20, !PT ;  /* 0x00000014a7c37209 */ /* 0x000fe40007800000 */
[----:B------:R-:W-:Y:S02]  /*3da0*/  FSETP.NEU.AND P2, PT, R188, -INF , PT ;  /* 0xff800000bc00780b */ /* 0x000fe40003f4d000 */
[----:B------:R-:W-:Y:S02]  /*3db0*/  FMNMX R20, R170, R195, !PT ;  /* 0x000000c3aa147209 */ /* 0x000fe40007800000 */
[----:B------:R-:W-:-:S02]  /*3dc0*/  FSEL R190, R188, RZ, P2 ;  /* 0x000000ffbcbe7208 */ /* 0x000fc40001000000 */
[----:B------:R-:W-:-:S03]  /*3dd0*/  FMNMX R195, R171, R20, !PT ;  /* 0x00000014abc37209 */ /* 0x000fc60007800000 */
[----:B------:R-:W-:Y:S01]  /*3de0*/  FMUL R192, R190, UR4 ;  /* 0x00000004bec07c20 */ /* 0x000fe20008400000 */
[----:B------:R-:W-:Y:S01]  /*3df0*/  FMNMX R20, R174, R195, !PT ;  /* 0x000000c3ae147209 */ /* 0x000fe20007800000 */
[----:B------:R-:W-:Y:S02]  /*3e00*/  FADD R190, -R190, R193 ;  /* 0x000000c1bebe7221 */ /* 0x000fe40000000100 */
[--C-:B------:R-:W-:Y:S01]  /*3e10*/  FFMA R152, R152, UR4, -R192.reuse ;  /* 0x0000000498987c23 */ /* 0x100fe200080008c0 */
[--C-:B------:R-:W-:Y:S01]  /*3e20*/  FFMA R153, R153, UR4, -R192.reuse ;  /* 0x0000000499997c23 */ /* 0x100fe200080008c0 */
[--C-:B------:R-:W-:Y:S01]  /*3e30*/  FFMA R156, R156, UR4, -R192.reuse ;  /* 0x000000049c9c7c23 */ /* 0x100fe200080008c0 */
[----:B------:R-:W-:Y:S01]  /*3e40*/  FMNMX R195, R175, R20, !PT ;  /* 0x00000014afc37209 */ /* 0x000fe20007800000 */
[--C-:B------:R-:W-:Y:S01]  /*3e50*/  FFMA R164, R164, UR4, -R192.reuse ;  /* 0x00000004a4a47c23 */ /* 0x100fe200080008c0 */
[----:B------:R-:W-:Y:S01]  /*3e60*/  FSETP.GEU.AND P5, PT, R152, -126, PT ;  /* 0xc2fc00009800780b */ /* 0x000fe20003fae000 */
[--C-:B------:R-:W-:Y:S01]  /*3e70*/  FFMA R165, R165, UR4, -R192.reuse ;  /* 0x00000004a5a57c23 */ /* 0x100fe200080008c0 */
[----:B------:R-:W-:Y:S01]  /*3e80*/  FSETP.GEU.AND P3, PT, R153, -126, PT ;  /* 0xc2fc00009900780b */ /* 0x000fe20003f6e000 */
[--C-:B------:R-:W-:Y:S01]  /*3e90*/  FFMA R176, R176, UR4, -R192.reuse ;  /* 0x00000004b0b07c23 */ /* 0x100fe200080008c0 */
[----:B------:R-:W-:Y:S01]  /*3ea0*/  FSETP.GEU.AND P2, PT, R156, -126, PT ;  /* 0xc2fc00009c00780b */ /* 0x000fe20003f4e000 */
[----:B------:R-:W-:Y:S01]  /*3eb0*/  FFMA R177, R177, UR4, -R192 ;  /* 0x00000004b1b17c23 */ /* 0x000fe200080008c0 */
[----:B------:R-:W-:-:S04]  /*3ec0*/  FMNMX R20, R178, R195, !PT ;  /* 0x000000c3b2147209 */ /* 0x000fc80007800000 */
[----:B------:R-:W-:Y:S01]  /*3ed0*/  FMNMX R195, R179, R20, !PT ;  /* 0x00000014b3c37209 */ /* 0x000fe20007800000 */
[--C-:B------:R-:W-:Y:S01]  /*3ee0*/  FFMA R20, R157, UR4, -R192.reuse ;  /* 0x000000049d147c23 */ /* 0x100fe200080008c0 */
[--C-:B------:R-:W-:Y:S01]  /*3ef0*/  FFMA R157, R160, UR4, -R192.reuse ;  /* 0x00000004a09d7c23 */ /* 0x100fe200080008c0 */
[----:B------:R-:W-:Y:S01]  /*3f00*/  @!P5 FMUL R152, R152, 0.5 ;  /* 0x3f0000009898d820 */ /* 0x000fe20000400000 */
[----:B------:R-:W-:Y:S01]  /*3f10*/  FMNMX R194, R182, R195, !PT ;  /* 0x000000c3b6c27209 */ /* 0x000fe20007800000 */
[----:B------:R-:W-:Y:S01]  /*3f20*/  @!P3 FMUL R153, R153, 0.5 ;  /* 0x3f0000009999b820 */ /* 0x000fe20000400000 */
[----:B------:R-:W-:Y:S01]  /*3f30*/  FSETP.GEU.AND P4, PT, R20, -126, PT ;  /* 0xc2fc00001400780b */ /* 0x000fe20003f8e000 */
[----:B------:R-:W-:Y:S01]  /*3f40*/  @!P2 FMUL R156, R156, 0.5 ;  /* 0x3f0000009c9ca820 */ /* 0x000fe20000400000 */
[----:B------:R-:W-:Y:S01]  /*3f50*/  FSETP.GEU.AND P6, PT, R157, -126, PT ;  /* 0xc2fc00009d00780b */ /* 0x000fe20003fce000 */
[----:B------:R-:W1:Y:S01]  /*3f60*/  MUFU.EX2 R152, R152 ;  /* 0x0000009800987308 */ /* 0x000e620000000800 */
[----:B------:R-:W-:Y:S01]  /*3f70*/  FMNMX R195, R183, R194, !PT ;  /* 0x000000c2b7c37209 */ /* 0x000fe20007800000 */
[--C-:B------:R-:W-:Y:S01]  /*3f80*/  FFMA R160, R161, UR4, -R192.reuse ;  /* 0x00000004a1a07c23 */ /* 0x100fe200080008c0 */
[--C-:B------:R-:W-:Y:S01]  /*3f90*/  FFMA R194, R168, UR4, -R192.reuse ;  /* 0x00000004a8c27c23 */ /* 0x100fe200080008c0 */
[----:B------:R-:W-:-:S02]  /*3fa0*/  FFMA R168, R169, UR4, -R192 ;  /* 0x00000004a9a87c23 */ /* 0x000fc400080008c0 */
[----:B------:R-:W2:Y:S02]  /*3fb0*/  SHFL.BFLY PT, R196, R195, 0x1, 0x1f ;  /* 0x0c201f00c3c47f89 */ /* 0x000ea400000e0000 */
[----:B------:R-:W3:Y:S02]  /*3fc0*/  MUFU.EX2 R153, R153 ;  /* 0x0000009900997308 */ /* 0x000ee40000000800 */
[----:B------:R-:W-:Y:S02]  /*3fd0*/  @!P4 FMUL R20, R20, 0.5 ;  /* 0x3f0000001414c820 */ /* 0x000fe40000400000 */
[----:B------:R-:W-:-:S04]  /*3fe0*/  @!P6 FMUL R157, R157, 0.5 ;  /* 0x3f0000009d9de820 */ /* 0x000fc80000400000 */
[----:B------:R-:W4:Y:S01]  /*3ff0*/  MUFU.EX2 R156, R156 ;  /* 0x0000009c009c7308 */ /* 0x000f220000000800 */
[----:B-1----:R-:W-:Y:S01]  /*4000*/  @!P5 FMUL R152, R152, R152 ;  /* 0x000000989898d220 */ /* 0x002fe20000400000 */
[----:B------:R-:W-:-:S06]  /*4010*/  FSETP.GEU.AND P5, PT, R160, -126, PT ;  /* 0xc2fc0000a000780b */ /* 0x000fcc0003fae000 */
[----:B------:R-:W1:Y:S01]  /*4020*/  MUFU.EX2 R161, R20 ;  /* 0x0000001400a17308 */ /* 0x000e620000000800 */
[----:B---3--:R-:W-:Y:S01]  /*4030*/  @!P3 FMUL R153, R153, R153 ;  /* 0x000000999999b220 */ /* 0x008fe20000400000 */
[----:B------:R-:W-:Y:S02]  /*4040*/  FSETP.GEU.AND P3, PT, R164, -126, PT ;  /* 0xc2fc0000a400780b */ /* 0x000fe40003f6e000 */
[----:B--2---:R-:W-:-:S03]  /*4050*/  FMNMX R196, R195, R196, !PT ;  /* 0x000000c4c3c47209 */ /* 0x004fc60007800000 */
[----:B------:R-:W-:Y:S01]  /*4060*/  @!P5 FMUL R160, R160, 0.5 ;  /* 0x3f000000a0a0d820 */ /* 0x000fe20000400000 */
[----:B------:R-:W2:Y:S01]  /*4070*/  MUFU.EX2 R157, R157 ;  /* 0x0000009d009d7308 */ /* 0x000ea20000000800 */
[----:B----4-:R-:W-:Y:S01]  /*4080*/  @!P2 FMUL R156, R156, R156 ;  /* 0x0000009c9c9ca220 */ /* 0x010fe20000400000 */
[----:B------:R-:W-:Y:S01]  /*4090*/  FSETP.GEU.AND P2, PT, R165, -126, PT ;  /* 0xc2fc0000a500780b */ /* 0x000fe20003f4e000 */
[----:B------:R-:W3:Y:S01]  /*40a0*/  SHFL.BFLY PT, R197, R196, 0x2, 0x1f ;  /* 0x0c401f00c4c57f89 */ /* 0x000ee200000e0000 */
[--C-:B------:R-:W-:Y:S01]  /*40b0*/  FFMA R195, R172, UR4, -R192.reuse ;  /* 0x00000004acc37c23 */ /* 0x100fe200080008c0 */
[----:B------:R-:W-:Y:S02]  /*40c0*/  FFMA R172, R173, UR4, -R192 ;  /* 0x00000004adac7c23 */ /* 0x000fe400080008c0 */
[----:B------:R-:W-:Y:S01]  /*40d0*/  @!P3 FMUL R164, R164, 0.5 ;  /* 0x3f000000a4a4b820 */ /* 0x000fe20000400000 */
[----:B------:R-:W4:Y:S01]  /*40e0*/  MUFU.EX2 R160, R160 ;  /* 0x000000a000a07308 */ /* 0x000f220000000800 */
[----:B-1----:R-:W-:Y:S01]  /*40f0*/  @!P4 FMUL R161, R161, R161 ;  /* 0x000000a1a1a1c220 */ /* 0x002fe20000400000 */
[----:B------:R-:W-:-:S05]  /*4100*/  FSETP.GEU.AND P4, PT, R194, -126, PT ;  /* 0xc2fc0000c200780b */ /* 0x000fca0003f8e000 */
[----:B------:R-:W-:Y:S01]  /*4110*/  @!P2 FMUL R165, R165, 0.5 ;  /* 0x3f000000a5a5a820 */ /* 0x000fe20000400000 */
[----:B------:R-:W1:Y:S01]  /*4120*/  MUFU.EX2 R164, R164 ;  /* 0x000000a400a47308 */ /* 0x000e620000000800 */
[----:B--2---:R-:W-:Y:S01]  /*4130*/  @!P6 FMUL R157, R157, R157 ;  /* 0x0000009d9d9de220 */ /* 0x004fe20000400000 */
[----:B------:R-:W-:-:S05]  /*4140*/  FSETP.GEU.AND P6, PT, R168, -126, PT ;  /* 0xc2fc0000a800780b */ /* 0x000fca0003fce000 */
[----:B------:R-:W-:Y:S01]  /*4150*/  @!P4 FMUL R194, R194, 0.5 ;  /* 0x3f000000c2c2c820 */ /* 0x000fe20000400000 */
[----:B------:R-:W2:Y:S01]  /*4160*/  MUFU.EX2 R165, R165 ;  /* 0x000000a500a57308 */ /* 0x000ea20000000800 */
[----:B----4-:R-:W-:Y:S01]  /*4170*/  @!P5 FMUL R160, R160, R160 ;  /* 0x000000a0a0a0d220 */ /* 0x010fe20000400000 */
[----:B------:R-:W-:Y:S02]  /*4180*/  FSETP.GEU.AND P5, PT, R195, -126, PT ;  /* 0xc2fc0000c300780b */ /* 0x000fe40003fae000 */
[----:B---3--:R-:W-:-:S03]  /*4190*/  FMNMX R20, R196, R197, !PT ;  /* 0x000000c5c4147209 */ /* 0x008fc60007800000 */
[----:B------:R-:W-:Y:S01]  /*41a0*/  @!P6 FMUL R168, R168, 0.5 ;  /* 0x3f000000a8a8e820 */ /* 0x000fe20000400000 */
[----:B------:R3:W4:Y:S01]  /*41b0*/  MUFU.EX2 R169, R194 ;  /* 0x000000c200a97308 */ /* 0x0007220000000800 */
[----:B-1----:R-:W-:Y:S01]  /*41c0*/  @!P3 FMUL R164, R164, R164 ;  /* 0x000000a4a4a4b220 */ /* 0x002fe20000400000 */
[----:B------:R-:W-:-:S05]  /*41d0*/  FSETP.GEU.AND P3, PT, R172, -126, PT ;  /* 0xc2fc0000ac00780b */ /* 0x000fca0003f6e000 */
[----:B------:R-:W-:Y:S01]  /*41e0*/  @!P5 FMUL R195, R195, 0.5 ;  /* 0x3f000000c3c3d820 */ /* 0x000fe20000400000 */
[----:B------:R-:W1:Y:S01]  /*41f0*/  MUFU.EX2 R168, R168 ;  /* 0x000000a800a87308 */ /* 0x000e620000000800 */
[----:B--2---:R-:W-:Y:S01]  /*4200*/  @!P2 FMUL R165, R165, R165 ;  /* 0x000000a5a5a5a220 */ /* 0x004fe20000400000 */
[----:B------:R-:W-:Y:S01]  /*4210*/  FSETP.GEU.AND P2, PT, R176, -126, PT ;  /* 0xc2fc0000b000780b */ /* 0x000fe20003f4e000 */
[--C-:B---3--:R-:W-:Y:S01]  /*4220*/  FFMA R194, R180, UR4, -R192.reuse ;  /* 0x00000004b4c27c23 */ /* 0x108fe200080008c0 */
[----:B------:R-:W-:-:S03]  /*4230*/  FFMA R180, R181, UR4, -R192 ;  /* 0x00000004b5b47c23 */ /* 0x000fc600080008c0 */
[----:B------:R-:W-:Y:S01]  /*4240*/  @!P3 FMUL R172, R172, 0.5 ;  /* 0x3f000000acacb820 */ /* 0x000fe20000400000 */
[----:B------:R-:W2:Y:S01]  /*4250*/  MUFU.EX2 R173, R195 ;  /* 0x000000c300ad7308 */ /* 0x000ea20000000800 */
[----:B----4-:R-:W-:Y:S01]  /*4260*/  @!P4 FMUL R169, R169, R169 ;  /* 0x000000a9a9a9c220 */ /* 0x010fe20000400000 */
[----:B------:R-:W-:-:S05]  /*4270*/  FSETP.GEU.AND P4, PT, R177, -126, PT ;  /* 0xc2fc0000b100780b */ /* 0x000fca0003f8e000 */
[----:B------:R-:W-:Y:S01]  /*4280*/  @!P2 FMUL R176, R176, 0.5 ;  /* 0x3f000000b0b0a820 */ /* 0x000fe20000400000 */
[----:B------:R-:W3:Y:S01]  /*4290*/  MUFU.EX2 R172, R172 ;  /* 0x000000ac00ac7308 */ /* 0x000ee20000000800 */
[----:B-1----:R-:W-:Y:S01]  /*42a0*/  @!P6 FMUL R168, R168, R168 ;  /* 0x000000a8a8a8e220 */ /* 0x002fe20000400000 */
[----:B------:R-:W-:-:S04]  /*42b0*/  FSETP.NEU.AND P6, PT, R20, -INF , PT ;  /* 0xff8000001400780b */ /* 0x000fc80003fcd000 */
[----:B------:R-:W-:Y:S01]  /*42c0*/  FSEL R196, R20, RZ, P6 ;  /* 0x000000ff14c47208 */ /* 0x000fe20003000000 */
[----:B------:R-:W-:Y:S01]  /*42d0*/  @!P4 FMUL R177, R177, 0.5 ;  /* 0x3f000000b1b1c820 */ /* 0x000fe20000400000 */
[----:B------:R-:W1:Y:S01]  /*42e0*/  MUFU.EX2 R176, R176 ;  /* 0x000000b000b07308 */ /* 0x000e620000000800 */
[----:B--2---:R-:W-:Y:S01]  /*42f0*/  @!P5 FMUL R173, R173, R173 ;  /* 0x000000adadadd220 */ /* 0x004fe20000400000 */
[----:B------:R-:W-:Y:S01]  /*4300*/  FSETP.GEU.AND P5, PT, R180, -126, PT ;  /* 0xc2fc0000b400780b */ /* 0x000fe20003fae000 */
[----:B------:R-:W-:Y:S01]  /*4310*/  FMUL R192, R196, UR4 ;  /* 0x00000004c4c07c20 */ /* 0x000fe20008400000 */
[----:B------:R-:W-:Y:S01]  /*4320*/  FSETP.GEU.AND P6, PT, R194, -126, PT ;  /* 0xc2fc0000c200780b */ /* 0x000fe20003fce000 */
[----:B------:R-:W-:Y:S01]  /*4330*/  FADD R196, -R196, R191 ;  /* 0x000000bfc4c47221 */ /* 0x000fe20000000100 */
[----:B------:R-:W-:Y:S01]  /*4340*/  FADD R191, R153, R168 ;  /* 0x000000a899bf7221 */ /* 0x000fe20000000000 */
[--C-:B------:R-:W-:Y:S01]  /*4350*/  FFMA R154, R154, UR4, -R192.reuse ;  /* 0x000000049a9a7c23 */ /* 0x100fe200080008c0 */
[----:B------:R-:W2:Y:S01]  /*4360*/  MUFU.EX2 R177, R177 ;  /* 0x000000b100b17308 */ /* 0x000ea20000000800 */
[----:B---3--:R-:W-:Y:S01]  /*4370*/  @!P3 FMUL R172, R172, R172 ;  /* 0x000000acacacb220 */ /* 0x008fe20000400000 */
[--C-:B------:R-:W-:Y:S01]  /*4380*/  FFMA R195, R155, UR4, -R192.reuse ;  /* 0x000000049bc37c23 */ /* 0x100fe200080008c0 */
[--C-:B------:R-:W-:Y:S01]  /*4390*/  FFMA R197, R158, UR4, -R192.reuse ;  /* 0x000000049ec57c23 */ /* 0x100fe200080008c0 */
[----:B------:R-:W-:Y:S01]  /*43a0*/  FSETP.GEU.AND P3, PT, R154, -126, PT ;  /* 0xc2fc00009a00780b */ /* 0x000fe20003f6e000 */
[--C-:B------:R-:W-:Y:S01]  /*43b0*/  FFMA R198, R162, UR4, -R192.reuse ;  /* 0x00000004a2c67c23 */ /* 0x100fe200080008c0 */
[--C-:B------:R-:W-:Y:S01]  /*43c0*/  FFMA R171, R171, UR4, -R192.reuse ;  /* 0x00000004abab7c23 */ /* 0x100fe200080008c0 */
[----:B------:R-:W-:Y:S01]  /*43d0*/  @!P5 FMUL R180, R180, 0.5 ;  /* 0x3f000000b4b4d820 */ /* 0x000fe20000400000 */
[--C-:B------:R-:W-:Y:S01]  /*43e0*/  FFMA R175, R175, UR4, -R192.reuse ;  /* 0x00000004afaf7c23 */ /* 0x100fe200080008c0 */
[----:B-1----:R-:W-:Y:S01]  /*43f0*/  @!P2 FMUL R176, R176, R176 ;  /* 0x000000b0b0b0a220 */ /* 0x002fe20000400000 */
[----:B------:R-:W-:Y:S01]  /*4400*/  FSETP.GEU.AND P2, PT, R195, -126, PT ;  /* 0xc2fc0000c300780b */ /* 0x000fe20003f4e000 */
[----:B------:R-:W-:Y:S01]  /*4410*/  @!P6 FMUL R194, R194, 0.5 ;  /* 0x3f000000c2c2e820 */ /* 0x000fe20000400000 */
[--C-:B------:R-:W-:Y:S01]  /*4420*/  FFMA R179, R179, UR4, -R192.reuse ;  /* 0x00000004b3b37c23 */ /* 0x100fe200080008c0 */
[----:B------:R-:W1:Y:S01]  /*4430*/  MUFU.EX2 R180, R180 ;  /* 0x000000b400b47308 */ /* 0x000e620000000800 */
[----:B------:R-:W-:Y:S01]  /*4440*/  FFMA R183, R183, UR4, -R192 ;  /* 0x00000004b7b77c23 */ /* 0x000fe200080008c0 */
[----:B------:R-:W-:-:S02]  /*4450*/  FADD R193, R161, R172 ;  /* 0x000000aca1c17221 */ /* 0x000fc40000000000 */
[----:B------:R-:W-:Y:S01]  /*4460*/  @!P3 FMUL R154, R154, 0.5 ;  /* 0x3f0000009a9ab820 */ /* 0x000fe20000400000 */
[----:B--2---:R-:W-:Y:S01]  /*4470*/  @!P4 FMUL R177, R177, R177 ;  /* 0x000000b1b1b1c220 */ /* 0x004fe20000400000 */
[----:B------:R-:W-:Y:S02]  /*4480*/  FSETP.GEU.AND P4, PT, R197, -126, PT ;  /* 0xc2fc0000c500780b */ /* 0x000fe40003f8e000 */
[----:B------:R2:W3:Y:S02]  /*4490*/  MUFU.EX2 R181, R194 ;  /* 0x000000c200b57308 */ /* 0x0004e40000000800 */
[----:B------:R-:W-:-:S06]  /*44a0*/  @!P2 FMUL R195, R195, 0.5 ;  /* 0x3f000000c3c3a820 */ /* 0x000fcc0000400000 */
[----:B------:R4:W5:Y:S01]  /*44b0*/  MUFU.EX2 R155, R154 ;  /* 0x0000009a009b7308 */ /* 0x0009620000000800 */
[----:B--2---:R-:W-:Y:S01]  /*44c0*/  FFMA R194, R159, UR4, -R192 ;  /* 0x000000049fc27c23 */ /* 0x004fe200080008c0 */
[----:B-1----:R-:W-:Y:S01]  /*44d0*/  @!P5 FMUL R180, R180, R180 ;  /* 0x000000b4b4b4d220 */ /* 0x002fe20000400000 */
[----:B------:R-:W-:Y:S01]  /*44e0*/  @!P4 FMUL R197, R197, 0.5 ;  /* 0x3f000000c5c5c820 */ /* 0x000fe20000400000 */
[----:B------:R-:W-:-:S04]  /*44f0*/  FSETP.GEU.AND P5, PT, R198, -126, PT ;  /* 0xc2fc0000c600780b */ /* 0x000fc80003fae000 */
[----:B------:R1:W2:Y:S01]  /*4500*/  MUFU.EX2 R158, R195 ;  /* 0x000000c3009e7308 */ /* 0x0002a20000000800 */
[----:B----4-:R-:W-:Y:S01]  /*4510*/  FFMA R154, R163, UR4, -R192 ;  /* 0x00000004a39a7c23 */ /* 0x010fe200080008c0 */
[----:B---3--:R-:W-:Y:S01]  /*4520*/  @!P6 FMUL R181, R181, R181 ;  /* 0x000000b5b5b5e220 */ /* 0x008fe20000400000 */
[----:B------:R-:W-:-:S05]  /*4530*/  FSETP.GEU.AND P6, PT, R194, -126, PT ;  /* 0xc2fc0000c200780b */ /* 0x000fca0003fce000 */
[----:B------:R3:W4:Y:S01]  /*4540*/  MUFU.EX2 R159, R197 ;  /* 0x000000c5009f7308 */ /* 0x0007220000000800 */
[----:B-----5:R-:W-:Y:S01]  /*4550*/  @!P3 FMUL R155, R155, R155 ;  /* 0x0000009b9b9bb220 */ /* 0x020fe20000400000 */
[----:B------:R-:W-:Y:S01]  /*4560*/  FSETP.GEU.AND P3, PT, R154, -126, PT ;  /* 0xc2fc00009a00780b */ /* 0x000fe20003f6e000 */
[----:B-1----:R-:W-:Y:S01]  /*4570*/  FFMA R195, R166, UR4, -R192 ;  /* 0x00000004a6c37c23 */ /* 0x002fe200080008c0 */
[----:B------:R-:W-:-:S04]  /*4580*/  @!P5 FMUL R198, R198, 0.5 ;  /* 0x3f000000c6c6d820 */ /* 0x000fc80000400000 */
[----:B------:R-:W-:Y:S01]  /*4590*/  @!P6 FMUL R194, R194, 0.5 ;  /* 0x3f000000c2c2e820 */ /* 0x000fe20000400000 */
[----:B--2---:R-:W-:Y:S01]  /*45a0*/  @!P2 FMUL R158, R158, R158 ;  /* 0x0000009e9e9ea220 */ /* 0x004fe20000400000 */
[----:B------:R-:W-:Y:S01]  /*45b0*/  FSETP.GEU.AND P2, PT, R195, -126, PT ;  /* 0xc2fc0000c300780b */ /* 0x000fe20003f4e000 */
[----:B---3--:R-:W-:Y:S01]  /*45c0*/  FFMA R197, R167, UR4, -R192 ;  /* 0x00000004a7c57c23 */ /* 0x008fe200080008c0 */
[----:B------:R1:W2:Y:S03]  /*45d0*/  MUFU.EX2 R162, R194 ;  /* 0x000000c200a27308 */ /* 0x0002a60000000800 */
[----:B------:R-:W-:Y:S01]  /*45e0*/  @!P3 FMUL R154, R154, 0.5 ;  /* 0x3f0000009a9ab820 */ /* 0x000fe20000400000 */
[----:B----4-:R-:W-:Y:S01]  /*45f0*/  @!P4 FMUL R159, R159, R159 ;  /* 0x0000009f9f9fc220 */ /* 0x010fe20000400000 */
[----:B------:R-:W-:-:S03]  /*4600*/  FSETP.GEU.AND P4, PT, R197, -126, PT ;  /* 0xc2fc0000c500780b */ /* 0x000fc60003f8e000 */
[----:B------:R3:W4:Y:S01]  /*4610*/  MUFU.EX2 R163, R198 ;  /* 0x000000c600a37308 */ /* 0x0007220000000800 */
[----:B-1----:R-:W-:Y:S02]  /*4620*/  FFMA R194, R170, UR4, -R192 ;  /* 0x00000004aac27c23 */ /* 0x002fe400080008c0 */
[----:B------:R-:W-:-:S05]  /*4630*/  @!P2 FMUL R195, R195, 0.5 ;  /* 0x3f000000c3c3a820 */ /* 0x000fca0000400000 */
[----:B------:R1:W5:Y:S01]  /*4640*/  MUFU.EX2 R166, R154 ;  /* 0x0000009a00a67308 */ /* 0x0003620000000800 */
[----:B--2---:R-:W-:Y:S01]  /*4650*/  @!P6 FMUL R162, R162, R162 ;  /* 0x000000a2a2a2e220 */ /* 0x004fe20000400000 */
[----:B------:R-:W-:Y:S01]  /*4660*/  FSETP.GEU.AND P6, PT, R194, -126, PT ;  /* 0xc2fc0000c200780b */ /* 0x000fe20003fce000 */
[----:B------:R-:W-:Y:S01]  /*4670*/  @!P4 FMUL R197, R197, 0.5 ;  /* 0x3f000000c5c5c820 */ /* 0x000fe20000400000 */
[----:B---3--:R-:W-:Y:S01]  /*4680*/  FMUL R198, R196, UR4 ;  /* 0x00000004c4c67c20 */ /* 0x008fe20008400000 */
[----:B------:R-:W-:-:S03]  /*4690*/  FADD R196, R165, R180 ;  /* 0x000000b4a5c47221 */ /* 0x000fc60000000000 */
[----:B------:R2:W3:Y:S01]  /*46a0*/  MUFU.EX2 R167, R195 ;  /* 0x000000c300a77308 */ /* 0x0004e20000000800 */
[----:B-1----:R-:W-:Y:S01]  /*46b0*/  FFMA R154, R174, UR4, -R192 ;  /* 0x00000004ae9a7c23 */ /* 0x002fe200080008c0 */
[----:B----4-:R-:W-:Y:S01]  /*46c0*/  @!P5 FMUL R163, R163, R163 ;  /* 0x000000a3a3a3d220 */ /* 0x010fe20000400000 */
[----:B------:R-:W-:Y:S01]  /*46d0*/  FSETP.GEU.AND P5, PT, R171, -126, PT ;  /* 0xc2fc0000ab00780b */ /* 0x000fe20003fae000 */
[----:B------:R-:W-:-:S03]  /*46e0*/  FADD R196, R193, R196 ;  /* 0x000000c4c1c47221 */ /* 0x000fc60000000000 */
[----:B------:R-:W-:Y:S01]  /*46f0*/  @!P6 FMUL R194, R194, 0.5 ;  /* 0x3f000000c2c2e820 */ /* 0x000fe20000400000 */
[----:B------:R-:W1:Y:S01]  /*4700*/  MUFU.EX2 R170, R197 ;  /* 0x000000c500aa7308 */ /* 0x000e620000000800 */
[----:B-----5:R-:W-:Y:S01]  /*4710*/  @!P3 FMUL R166, R166, R166 ;  /* 0x000000a6a6a6b220 */ /* 0x020fe20000400000 */
[----:B------:R-:W-:Y:S01]  /*4720*/  FSETP.GEU.AND P3, PT, R154, -126, PT ;  /* 0xc2fc00009a00780b */ /* 0x000fe20003f6e000 */
[----:B--2---:R-:W-:-:S05]  /*4730*/  FFMA R195, R178, UR4, -R192 ;  /* 0x00000004b2c37c23 */ /* 0x004fca00080008c0 */
[----:B------:R-:W-:Y:S01]  /*4740*/  @!P5 FMUL R171, R171, 0.5 ;  /* 0x3f000000ababd820 */ /* 0x000fe20000400000 */
[----:B---3--:R-:W-:Y:S01]  /*4750*/  @!P2 FMUL R167, R167, R167 ;  /* 0x000000a7a7a7a220 */ /* 0x008fe20000400000 */
[----:B------:R-:W-:Y:S01]  /*4760*/  FSETP.GEU.AND P2, PT, R175, -126, PT ;  /* 0xc2fc0000af00780b */ /* 0x000fe20003f4e000 */
[----:B------:R2:W3:Y:S04]  /*4770*/  MUFU.EX2 R174, R194 ;  /* 0x000000c200ae7308 */ /* 0x0004e80000000800 */
[----:B------:R-:W-:Y:S01]  /*4780*/  @!P3 FMUL R154, R154, 0.5 ;  /* 0x3f0000009a9ab820 */ /* 0x000fe20000400000 */
[----:B-1----:R-:W-:Y:S01]  /*4790*/  @!P4 FMUL R170, R170, R170 ;  /* 0x000000aaaaaac220 */ /* 0x002fe20000400000 */
[----:B------:R-:W-:Y:S02]  /*47a0*/  FSETP.GEU.AND P4, PT, R195, -126, PT ;  /* 0xc2fc0000c300780b */ /* 0x000fe40003f8e000 */
[----:B------:R1:W4:Y:S01]  /*47b0*/  MUFU.EX2 R178, R154 ;  /* 0x0000009a00b27308 */ /* 0x0003220000000800 */
[----:B--2---:R-:W-:Y:S01]  /*47c0*/  FFMA R194, R182, UR4, -R192 ;  /* 0x00000004b6c27c23 */ /* 0x004fe200080008c0 */
[----:B------:R-:W-:-:S02]  /*47d0*/  FADD R192, R160, R177 ;  /* 0x000000b1a0c07221 */ /* 0x000fc40000000000 */
[----:B------:R-:W-:Y:S02]  /*47e0*/  @!P2 FMUL R175, R175, 0.5 ;  /* 0x3f000000afafa820 */ /* 0x000fe40000400000 */
[----:B------:R-:W-:Y:S01]  /*47f0*/  FADD R197, R191, R192 ;  /* 0x000000c0bfc57221 */ /* 0x000fe20000000000 */
[----:B------:R-:W-:Y:S01]  /*4800*/  FADD R191, R152, R169 ;  /* 0x000000a998bf7221 */ /* 0x000fe20000000000 */
[----:B------:R-:W2:Y:S01]  /*4810*/  MUFU.EX2 R171, R171 ;  /* 0x000000ab00ab7308 */ /* 0x000ea20000000800 */
[----:B---3--:R-:W-:Y:S01]  /*4820*/  @!P6 FMUL R174, R174, R174 ;  /* 0x000000aeaeaee220 */ /* 0x008fe20000400000 */
[----:B------:R-:W-:Y:S01]  /*4830*/  FSETP.GEU.AND P6, PT, R179, -126, PT ;  /* 0xc2fc0000b300780b */ /* 0x000fe20003fce000 */
[----:B-1----:R-:W-:Y:S01]  /*4840*/  FMUL R154, R190, UR4 ;  /* 0x00000004be9a7c20 */ /* 0x002fe20008400000 */
[----:B------:R-:W-:Y:S01]  /*4850*/  @!P4 FMUL R195, R195, 0.5 ;  /* 0x3f000000c3c3c820 */ /* 0x000fe20000400000 */
[----:B------:R-:W-:Y:S01]  /*4860*/  FADD R192, R156, R173 ;  /* 0x000000ad9cc07221 */ /* 0x000fe20000000000 */
[----:B------:R-:W-:Y:S01]  /*4870*/  FADD R193, R155, R174 ;  /* 0x000000ae9bc17221 */ /* 0x000fe20000000000 */
[----:B------:R-:W-:Y:S01]  /*4880*/  FADD R196, R197, R196 ;  /* 0x000000c4c5c47221 */ /* 0x000fe20000000000 */
[----:B------:R-:W1:Y:S01]  /*4890*/  MUFU.EX2 R175, R175 ;  /* 0x000000af00af7308 */ /* 0x000e620000000800 */
[----:B----4-:R-:W-:Y:S01]  /*48a0*/  @!P3 FMUL R178, R178, R178 ;  /* 0x000000b2b2b2b220 */ /* 0x010fe20000400000 */
[----:B------:R-:W-:-:S02]  /*48b0*/  FSETP.GEU.AND P3, PT, R183, -126, PT ;  /* 0xc2fc0000b700780b */ /* 0x000fc40003f6e000 */
[----:B------:R-:W-:Y:S02]  /*48c0*/  F2FP.BF16.F32.PACK_AB R152, R153, R152 ;  /* 0x000000989998723e */ /* 0x000fe400000010ff */
[----:B------:R-:W-:Y:S01]  /*48d0*/  F2FP.BF16.F32.PACK_AB R153, R158, R155 ;  /* 0x0000009b9e99723e */ /* 0x000fe200000010ff */
[----:B------:R-:W-:Y:S01]  /*48e0*/  @!P6 FMUL R179, R179, 0.5 ;  /* 0x3f000000b3b3e820 */ /* 0x000fe20000400000 */
[----:B------:R3:W4:Y:S01]  /*48f0*/  MUFU.EX2 R182, R195 ;  /* 0x000000c300b67308 */ /* 0x0007220000000800 */
[----:B--2---:R-:W-:Y:S01]  /*4900*/  @!P5 FMUL R171, R171, R171 ;  /* 0x000000abababd220 */ /* 0x004fe20000400000 */
[----:B------:R-:W-:Y:S02]  /*4910*/  FSETP.GEU.AND P5, PT, R194, -126, PT ;  /* 0xc2fc0000c200780b */ /* 0x000fe40003fae000 */
[----:B------:R-:W-:-:S03]  /*4920*/  F2FP.BF16.F32.PACK_AB R155, R162, R159 ;  /* 0x0000009fa29b723e */ /* 0x000fc600000010ff */
[----:B------:R-:W-:Y:S01]  /*4930*/  @!P3 FMUL R183, R183, 0.5 ;  /* 0x3f000000b7b7b820 */ /* 0x000fe20000400000 */
[----:B------:R-:W2:Y:S01]  /*4940*/  MUFU.EX2 R179, R179 ;  /* 0x000000b300b37308 */ /* 0x000ea20000000800 */
[----:B-1----:R-:W-:Y:S01]  /*4950*/  @!P2 FMUL R175, R175, R175 ;  /* 0x000000afafafa220 */ /* 0x002fe20000400000 */
[----:B------:R-:W-:Y:S01]  /*4960*/  FSETP.GEU.AND P2, PT, R154, -126, PT ;  /* 0xc2fc00009a00780b */ /* 0x000fe20003f4e000 */
[----:B---3--:R-:W-:Y:S02]  /*4970*/  FADD R195, R164, R181 ;  /* 0x000000b5a4c37221 */ /* 0x008fe40000000000 */
[----:B------:R-:W-:Y:S01]  /*4980*/  FADD R199, R162, R175 ;  /* 0x000000afa2c77221 */ /* 0x000fe20000000000 */
[----:B------:R-:W-:Y:S01]  /*4990*/  F2FP.BF16.F32.PACK_AB R162, R172, R173 ;  /* 0x000000adaca2723e */ /* 0x000fe200000010ff */
[----:B------:R-:W-:Y:S01]  /*49a0*/  @!P5 FMUL R194, R194, 0.5 ;  /* 0x3f000000c2c2d820 */ /* 0x000fe20000400000 */
[----:B------:R-:W1:Y:S01]  /*49b0*/  MUFU.EX2 R183, R183 ;  /* 0x000000b700b77308 */ /* 0x000e620000000800 */
[----:B----4-:R-:W-:Y:S01]  /*49c0*/  @!P4 FMUL R182, R182, R182 ;  /* 0x000000b6b6b6c220 */ /* 0x010fe20000400000 */
[----:B------:R-:W-:Y:S01]  /*49d0*/  FSETP.GEU.AND P4, PT, R198, -126, PT ;  /* 0xc2fc0000c600780b */ /* 0x000fe20003f8e000 */
[----:B------:R-:W-:Y:S01]  /*49e0*/  FADD R192, R192, R195 ;  /* 0x000000c3c0c07221 */ /* 0x000fe20000000000 */
[----:B------:R-:W-:Y:S01]  /*49f0*/  FADD R195, R159, R178 ;  /* 0x000000b29fc37221 */ /* 0x000fe20000000000 */
[----:B------:R-:W-:Y:S01]  /*4a00*/  FADD R200, R163, R182 ;  /* 0x000000b6a3c87221 */ /* 0x000fe20000000000 */
[----:B------:R-:W-:Y:S01]  /*4a10*/  F2FP.BF16.F32.PACK_AB R159, R170, R167 ;  /* 0x000000a7aa9f723e */ /* 0x000fe200000010ff */
[----:B------:R-:W-:Y:S01]  /*4a20*/  @!P2 FMUL R154, R154, 0.5 ;  /* 0x3f0000009a9aa820 */ /* 0x000fe20000400000 */
[----:B------:R3:W4:Y:S01]  /*4a30*/  MUFU.EX2 R190, R194 ;  /* 0x000000c200be7308 */ /* 0x0007220000000800 */
[----:B--2---:R-:W-:Y:S01]  /*4a40*/  @!P6 FMUL R179, R179, R179 ;  /* 0x000000b3b3b3e220 */ /* 0x004fe20000400000 */
[----:B------:R-:W-:-:S03]  /*4a50*/  FADD R193, R193, R200 ;  /* 0x000000c8c1c17221 */ /* 0x000fc60000000000 */
[----:B------:R-:W-:Y:S02]  /*4a60*/  FADD R201, R166, R179 ;  /* 0x000000b3a6c97221 */ /* 0x000fe40000000000 */
[----:B------:R-:W-:Y:S01]  /*4a70*/  @!P4 FMUL R198, R198, 0.5 ;  /* 0x3f000000c6c6c820 */ /* 0x000fe20000400000 */
[----:B------:R-:W2:Y:S01]  /*4a80*/  MUFU.EX2 R154, R154 ;  /* 0x0000009a009a7308 */ /* 0x000ea20000000800 */
[----:B---3--:R-:W-:Y:S01]  /*4a90*/  FADD R194, R157, R176 ;  /* 0x000000b09dc27221 */ /* 0x008fe20000000000 */
[----:B-1----:R-:W-:-:S03]  /*4aa0*/  @!P3 FMUL R183, R183, R183 ;  /* 0x000000b7b7b7b220 */ /* 0x002fc60000400000 */
[----:B------:R-:W-:Y:S01]  /*4ab0*/  FADD R191, R191, R194 ;  /* 0x000000c2bfbf7221 */ /* 0x000fe20000000000 */
[----:B------:R-:W-:Y:S01]  /*4ac0*/  FADD R194, R158, R171 ;  /* 0x000000ab9ec27221 */ /* 0x000fe20000000000 */
[----:B------:R-:W-:Y:S01]  /*4ad0*/  FADD R204, R170, R183 ;  /* 0x000000b7aacc7221 */ /* 0x000fe20000000000 */
[----:B------:R-:W1:Y:S01]  /*4ae0*/  MUFU.EX2 R198, R198 ;  /* 0x000000c600c67308 */ /* 0x000e620000000800 */
[----:B----4-:R-:W-:Y:S01]  /*4af0*/  @!P5 FMUL R190, R190, R190 ;  /* 0x000000bebebed220 */ /* 0x010fe20000400000 */
[----:B------:R-:W-:Y:S01]  /*4b00*/  FADD R191, R191, R192 ;  /* 0x000000c0bfbf7221 */ /* 0x000fe20000000000 */
[----:B------:R-:W-:Y:S01]  /*4b10*/  FADD R194, R194, R201 ;  /* 0x000000c9c2c27221 */ /* 0x000fe20000000000 */
[----:B------:R-:W-:Y:S01]  /*4b20*/  FADD R199, R199, R204 ;  /* 0x000000ccc7c77221 */ /* 0x000fe20000000000 */
[----:B------:R-:W-:Y:S01]  /*4b30*/  FADD R202, R167, R190 ;  /* 0x000000bea7ca7221 */ /* 0x000fe20000000000 */
[----:B------:R-:W-:Y:S01]  /*4b40*/  FADD R191, R191, R196 ;  /* 0x000000c4bfbf7221 */ /* 0x000fe20000000000 */
[----:B------:R-:W-:Y:S01]  /*4b50*/  F2FP.BF16.F32.PACK_AB R158, R165, R164 ;  /* 0x000000a4a59e723e */ /* 0x000fe200000010ff */
[----:B------:R-:W-:Y:S01]  /*4b60*/  FADD R194, R194, R199 ;  /* 0x000000c7c2c27221 */ /* 0x000fe20000000000 */
[----:B------:R-:W-:Y:S01]  /*4b70*/  FADD R202, R195, R202 ;  /* 0x000000cac3ca7221 */ /* 0x000fe20000000000 */
[----:B--2---:R-:W-:Y:S01]  /*4b80*/  @!P2 FMUL R154, R154, R154 ;  /* 0x0000009a9a9aa220 */ /* 0x004fe20000400000 */
[----:B------:R-:W-:-:S02]  /*4b90*/  F2FP.BF16.F32.PACK_AB R164, R177, R176 ;  /* 0x000000b0b1a4723e */ /* 0x000fc400000010ff */
[----:B------:R-:W-:Y:S01]  /*4ba0*/  FADD R193, R193, R202 ;  /* 0x000000cac1c17221 */ /* 0x000fe20000000000 */
[----:B------:R-:W-:Y:S01]  /*4bb0*/  FFMA R187, R154, R187, R191 ;  /* 0x000000bb9abb7223 */ /* 0x000fe200000000bf */
[----:B------:R-:W-:Y:S01]  /*4bc0*/  SHF.L.U32 R191, R23, 0x1f, RZ ;  /* 0x0000001f17bf7819 */ /* 0x000fe200000006ff */
[----:B------:R-:W-:Y:S01]  /*4bd0*/  FMUL R24, R24, R154 ;  /* 0x0000009a18187220 */ /* 0x000fe20000400000 */
[----:B------:R-:W-:Y:S01]  /*4be0*/  FADD R193, R193, R194 ;  /* 0x000000c2c1c17221 */ /* 0x000fe20000000000 */
[----:B-1----:R-:W-:Y:S01]  /*4bf0*/  @!P4 FMUL R198, R198, R198 ;  /* 0x000000c6c6c6c220 */ /* 0x002fe20000400000 */
[-C--:B------:R-:W-:Y:S01]  /*4c00*/  FMUL R25, R25, R154.reuse ;  /* 0x0000009a19197220 */ /* 0x080fe20000400000 */
        /* <DEDUP_REMOVED lines=61> */
[----:B------:R-:W-:Y:S01]  /*4fe0*/  FMUL R149, R149, R154 ;  /* 0x0000009a95957220 */ /* 0x000fe20000400000 */
[----:B------:R-:W-:Y:S01]  /*4ff0*/  F2FP.BF16.F32.PACK_AB R154, R161, R156 ;  /* 0x0000009ca19a723e */ /* 0x000fe200000010ff */
[----:B------:R1:W2:Y:S01]  /*5000*/  SYNCS.PHASECHK.TRANS64.TRYWAIT P2, [UR7+0x3c400], R191 ;  /* 0x03c400bfff0075a7 */ /* 0x0002a20008040147 */
[----:B------:R-:W-:Y:S01]  /*5010*/  F2FP.BF16.F32.PACK_AB R156, R160, R157 ;  /* 0x0000009da09c723e */ /* 0x000fe200000010ff */
[----:B------:R-:W-:Y:S01]  /*5020*/  FFMA R21, R198, R21, R193 ;  /* 0x00000015c6157223 */ /* 0x000fe200000000c1 */
[----:B------:R-:W-:Y:S01]  /*5030*/  F2FP.BF16.F32.PACK_AB R157, R166, R163 ;  /* 0x000000a3a69d723e */ /* 0x000fe200000010ff */
        /* <DEDUP_REMOVED lines=64> */
[----:B------:R-:W-:-:S02]  /*5440*/  F2FP.BF16.F32.PACK_AB R160, R168, R169 ;  /* 0x000000a9a8a0723e */ /* 0x000fc400000010ff */
[----:B------:R-:W-:Y:S02]  /*5450*/  F2FP.BF16.F32.PACK_AB R161, R171, R174 ;  /* 0x000000aeaba1723e */ /* 0x000fe400000010ff */
[----:B------:R-:W-:Y:S02]  /*5460*/  F2FP.BF16.F32.PACK_AB R163, R175, R178 ;  /* 0x000000b2afa3723e */ /* 0x000fe400000010ff */
[----:B------:R-:W-:Y:S02]  /*5470*/  F2FP.BF16.F32.PACK_AB R165, R179, R182 ;  /* 0x000000b6b3a5723e */ /* 0x000fe400000010ff */
[----:B------:R-:W-:Y:S01]  /*5480*/  F2FP.BF16.F32.PACK_AB R166, R180, R181 ;  /* 0x000000b5b4a6723e */ /* 0x000fe200000010ff */
[----:B-12---:R-:W-:Y:S06]  /*5490*/  @!P0 BRA `(.L_x_29) ;  /* 0x0000000000048947 */ /* 0x006fec0003800000 */
[----:B------:R-:W-:Y:S01]  /*54a0*/  BPT.TRAP 0x1 ;  /* 0x000000040000795c */ /* 0x000fe20000300000 */
.L_x_29:
[----:B------:R-:W-:Y:S05]  /*54b0*/  @P2 BRA `(.L_x_30) ;  /* 0x0000000000082947 */ /* 0x000fea0003800000 */
[----:B------:R-:W1:Y:S02]  /*54c0*/  SYNCS.PHASECHK.TRANS64.TRYWAIT P2, [UR7+0x3c400], R191 ;  /* 0x03c400bfff0075a7 */ /* 0x000e640008040147 */
[----:B-1----:R-:W-:Y:S05]  /*54d0*/  @!P2 BRA `(.L_x_31) ;  /* 0x0000007800b0a947 */ /* 0x002fea0003800000 */
.L_x_30:
[----:B------:R-:W-:Y:S01]  /*54e0*/  ULEA UR7, UR5, UR38, 0xb ;  /* 0x0000002605077291 */ /* 0x000fe2000f8e583f */
[----:B------:R-:W-:Y:S01]  /*54f0*/  WARPGROUP.ARRIVE ;  /* 0x00000000000079c5 */ /* 0x000fe20000000000 */
[----:B------:R-:W-:Y:S01]  /*5500*/  UMOV UR11, 0x40000040 ;  /* 0x40000040000b7882 */ /* 0x000fe20000000000 */
[----:B------:R-:W-:-:S04]  /*5510*/  F2FP.BF16.F32.PACK_AB R167, R183, R190 ;  /* 0x000000beb7a7723e */ /* 0x000fc800000010ff */
[----:B------:R-:W-:Y:S02]  /*5520*/  UMOV UR10, UR7 ;  /* 0x00000007000a7c82 */ /* 0x000fe40008000000 */
        /* <DEDUP_REMOVED lines=22> */
.L_x_32:
[----:B------:R-:W-:-:S04]  /*5690*/  ULEA UR7, UR6, UR37, 0x3 ;  /* 0x0000002506077291 */ /* 0x000fc8000f8e183f */
[----:B------:R-:W-:-:S04]  /*56a0*/  UIADD3 UR7, UR7, 0x3c428, URZ ;  /* 0x0003c42807077890 */ /* 0x000fc8000fffe03f */
[----:B------:R-:W-:-:S09]  /*56b0*/  UPRMT UR7, URZ, 0x654, UR7 ;  /* 0x000006543f077896 */ /* 0x000fd20008000007 */
[----:B------:R-:W-:Y:S01]  /*56c0*/  SYNCS.ARRIVE.TRANS64.RED.A1T0 RZ, [UR7], RZ ;  /* 0x000000ffffff79a7 */ /* 0x000fe20008100407 */
[----:B------:R-:W-:Y:S05]  /*56d0*/  @P1 BRA `(.L_x_33) ;  /* 0x0000000000041947 */ /* 0x000fea0003800000 */
[----:B------:R-:W-:Y:S01]  /*56e0*/  BPT.TRAP 0x1 ;  /* 0x000000040000795c */ /* 0x000fe20000300000 */
.L_x_33:
[----:B------:R-:W-:-:S04]  /*56f0*/  UIADD3 UR6, UR6, 0x1, URZ ;  /* 0x0000000106067890 */ /* 0x000fc8000fffe03f */
[----:B------:R-:W-:-:S04]  /*5700*/  UISETP.NE.AND UP0, UPT, UR6, 0x5, UPT ;  /* 0x000000050600788c */ /* 0x000fc8000bf05270 */
[----:B------:R-:W-:Y:S01]  /*5710*/  USEL UR7, UR6, URZ, UP0 ;  /* 0x0000003f06077287 */ /* 0x000fe20008000000 */
[----:B------:R-:W-:Y:S11]  /*5720*/  @!P0 BRA `(.L_x_34) ;  /* 0x0000000000048947 */ /* 0x000ff60003800000 */
[----:B------:R-:W-:Y:S01]  /*5730*/  BPT.TRAP 0x1 ;  /* 0x000000040000795c */ /* 0x000fe20000300000 */
.L_x_34:
[----:B------:R-:W-:-:S04]  /*5740*/  ULEA UR6, UR7, UR37, 0x3 ;  /* 0x0000002507067291 */ /* 0x000fc8000f8e183f */
[----:B------:R-:W-:-:S04]  /*5750*/  UIADD3 UR6, UR6, 0x3c428, URZ ;  /* 0x0003c42806067890 */ /* 0x000fc8000fffe03f */
[----:B------:R-:W-:-:S09]  /*5760*/  UPRMT UR6, URZ, 0x654, UR6 ;  /* 0x000006543f067896 */ /* 0x000fd20008000006 */
[----:B------:R-:W-:Y:S01]  /*5770*/  SYNCS.ARRIVE.TRANS64.RED.A1T0 RZ, [UR6], RZ ;  /* 0x000000ffffff79a7 */ /* 0x000fe20008100406 */
[----:B------:R-:W-:Y:S05]  /*5780*/  @P1 BRA `(.L_x_35) ;  /* 0x0000000000041947 */ /* 0x000fea0003800000 */
[----:B------:R-:W-:Y:S01]  /*5790*/  BPT.TRAP 0x1 ;  /* 0x000000040000795c */ /* 0x000fe20000300000 */
.L_x_35:
[----:B------:R-:W-:Y:S01]  /*57a0*/  UIADD3 UR5, UR5, 0x1, URZ ;  /* 0x0000000105057890 */ /* 0x000fe2000fffe03f */
[C---:B------:R-:W-:Y:S01]  /*57b0*/  ISETP.GT.AND P2, PT, R189.reuse, 0x2, PT ;  /* 0x00000002bd00780c */ /* 0x040fe20003f44270 */
[----:B------:R-:W-:Y:S01]  /*57c0*/  UIADD3 UR6, UR7, 0x1, URZ ;  /* 0x0000000107067890 */ /* 0x000fe2000fffe03f */
[----:B------:R-:W-:Y:S01]  /*57d0*/  IADD3 R189, R189, -0x1, RZ ;  /* 0xffffffffbdbd7810 */ /* 0x000fe20007ffe0ff */
[----:B------:R-:W-:Y:S01]  /*57e0*/  UISETP.NE.AND UP1, UPT, UR5, 0x5, UPT ;  /* 0x000000050500788c */ /* 0x000fe2000bf25270 */
[----:B------:R-:W-:Y:S01]  /*57f0*/  IADD3 R3, R3, 0x40, RZ ;  /* 0x0000004003037810 */ /* 0x000fe20007ffe0ff */
[----:B------:R-:W-:Y:S01]  /*5800*/  UISETP.NE.AND UP0, UPT, UR6, 0x5, UPT ;  /* 0x000000050600788c */ /* 0x000fe2000bf05270 */
[----:B------:R-:W-:Y:S01]  /*5810*/  MOV R193, R188 ;  /* 0x000000bc00c17202 */ /* 0x000fe20000000f00 */
[----:B------:R-:W-:Y:S01]  /*5820*/  USEL UR7, URZ, 0x1, UP1 ;  /* 0x000000013f077887 */ /* 0x000fe20008800000 */
[----:B-1----:R-:W-:Y:S01]  /*5830*/  MOV R191, R20 ;  /* 0x0000001400bf7202 */ /* 0x002fe20000000f00 */
[----:B------:R-:W-:-:S02]  /*5840*/  USEL UR6, UR6, URZ, UP0 ;  /* 0x0000003f06067287 */ /* 0x000fc40008000000 */
[----:B------:R-:W-:Y:S02]  /*5850*/  USEL UR36, UR5, URZ, UP1 ;  /* 0x0000003f05247287 */ /* 0x000fe40008800000 */
[----:B------:R-:W-:Y:S01]  /*5860*/  LOP3.LUT R23, R23, UR7, RZ, 0x3c, !PT ;  /* 0x0000000717177c12 */ /* 0x000fe2000f8e3cff */
[----:B------:R-:W-:Y:S09]  /*5870*/  @P2 BRA `(.L_x_36) ;  /* 0xffffffdc002c2947 */ /* 0x000ff2000383ffff */
.L_x_25:
[----:B------:R-:W-:-:S13]  /*5880*/  ISETP.GE.AND P2, PT, R189, 0x1, PT ;  /* 0x00000001bd00780c */ /* 0x000fda0003f46270 */
[----:B------:R-:W-:Y:S05]  /*5890*/  @!P2 BRA `(.L_x_37) ;  /* 0x0000002400e8a947 */ /* 0x000fea0003800000 */
[----:B------:R-:W-:Y:S01]  /*58a0*/  MOV R191, R188 ;  /* 0x000000bc00bf7202 */ /* 0x000fe20000000f00 */
[----:B------:R-:W-:Y:S01]  /*58b0*/  ULDC UR7, c[0x0][0x28c] ;  /* 0x0000a30000077ab9 */ /* 0x000fe20000000800 */
[----:B------:R-:W-:Y:S01]  /*58c0*/  MOV R190, R20 ;  /* 0x0000001400be7202 */ /* 0x000fe20000000f00 */
[----:B------:R-:W-:-:S06]  /*58d0*/  ULDC UR4, c[0x0][0x604] ;  /* 0x0001810000047ab9 */ /* 0x000fcc0000000800 */
.L_x_48:
[----:B------:R-:W-:Y:S05]  /*58e0*/  @!P0 BRA `(.L_x_38) ;  /* 0x0000000000048947 */ /* 0x000fea0003800000 */
[----:B------:R-:W-:Y:S01]  /*58f0*/  BPT.TRAP 0x1 ;  /* 0x000000040000795c */ /* 0x000fe20000300000 */
.L_x_38:
[----:B------:R-:W-:Y:S01]  /*5900*/  ULEA UR5, UR36, UR37, 0x3 ;  /* 0x0000002524057291 */ /* 0x000fe2000f8e183f */
[----:B------:R-:W-:-:S08]  /*5910*/  SHF.L.U32 R20, R23, 0x1f, RZ ;  /* 0x0000001f17147819 */ /* 0x000fd000000006ff */
[----:B------:R-:W1:Y:S02]  /*5920*/  SYNCS.PHASECHK.TRANS64.TRYWAIT P2, [UR5+0x3c400], R20 ;  /* 0x03c40014ff0075a7 */ /* 0x000e640008040145 */
[----:B-1----:R-:W-:Y:S05]  /*5930*/  @!P2 BRA `(.L_x_39) ;  /* 0x0000007400b0a947 */ /* 0x002fea0003800000 */
.L_x_138:
        /* <DEDUP_REMOVED lines=61> */
[----:B------:R-:W-:Y:S01]  /*5d10*/  USEL UR5, UR5, URZ, UP0 ;  /* 0x0000003f05057287 */ /* 0x000fe20008000000 */
[----:B------:R-:W-:Y:S02]  /*5d20*/  WARPGROUP.DEPBAR.LE gsb0, 0x0 ;  /* 0x00008000000079c5 */ /* 0x000fe40000010000 */
[----:B------:R-:W-:-:S06]  /*5d30*/  WARPGROUP.ARRIVE ;  /* 0x00000000000079c5 */ /* 0x000fcc0000000000 */
[----:B------:R-:W-:Y:S01]  /*5d40*/  HGMMA.64x64x16.F32.BF16 R152, gdesc[UR8], R152, gsb0 ;  /* 0x00e00000089879f0 */ /* 0x000fe20008001898 */
[----:B------:R-:W-:-:S06]  /*5d50*/  USEL UR10, URZ, 0x1, UP0 ;  /* 0x000000013f0a7887 */ /* 0x000fcc0008000000 */
        /* <DEDUP_REMOVED lines=34> */
.L_x_40:
[C---:B------:R-:W-:Y:S01]  /*5f80*/  IADD3 R20, R3.reuse, 0x1, RZ ;  /* 0x0000000103147810 */ /* 0x040fe20007ffe0ff */
[----:B------:R-:W-:Y:S01]  /*5f90*/  ULEA UR10, UR5, UR37, 0x3 ;  /* 0x00000025050a7291 */ /* 0x000fe2000f8e183f */
[C---:B------:R-:W-:Y:S02]  /*5fa0*/  ISETP.GE.AND P5, PT, R3.reuse, UR7, PT ;  /* 0x0000000703007c0c */ /* 0x040fe4000bfa6270 */
[----:B------:R-:W-:Y:S02]  /*5fb0*/  ISETP.GE.AND P6, PT, R20, UR7, PT ;  /* 0x0000000714007c0c */ /* 0x000fe4000bfc6270 */
[C---:B------:R-:W-:Y:S02]  /*5fc0*/  IADD3 R20, R3.reuse, 0x10, RZ ;  /* 0x0000001003147810 */ /* 0x040fe40007ffe0ff */
[----:B------:R-:W-:Y:S02]  /*5fd0*/  IADD3 R188, R3, 0x8, RZ ;  /* 0x0000000803bc7810 */ /* 0x000fe40007ffe0ff */
[----:B------:R-:W-:-:S02]  /*5fe0*/  FSEL R193, R154, -INF , !P5 ;  /* 0xff8000009ac17808 */ /* 0x000fc40006800000 */
[----:B------:R-:W-:Y:S02]  /*5ff0*/  ISETP.GE.AND P4, PT, R20, UR7, PT ;  /* 0x0000000714007c0c */ /* 0x000fe4000bf86270 */
[----:B------:R-:W-:Y:S02]  /*6000*/  IADD3 R20, R3, 0x11, RZ ;  /* 0x0000001103147810 */ /* 0x000fe40007ffe0ff */
[----:B------:R-:W-:Y:S02]  /*6010*/  FSEL R154, R155, -INF , !P6 ;  /* 0xff8000009b9a7808 */ /* 0x000fe40007000000 */
[----:B------:R-:W-:Y:S02]  /*6020*/  IADD3 R192, R3, 0x9, RZ ;  /* 0x0000000903c07810 */ /* 0x000fe40007ffe0ff */
[----:B------:R-:W-:Y:S02]  /*6030*/  ISETP.GE.AND P3, PT, R188, UR7, PT ;  /* 0x00000007bc007c0c */ /* 0x000fe4000bf66270 */
[----:B------:R-:W-:-:S02]  /*6040*/  FMNMX R155, R193, R190, !PT ;  /* 0x000000bec19b7209 */ /* 0x000fc40007800000 */
[----:B------:R-:W-:Y:S02]  /*6050*/  FSEL R152, R152, -INF , !P5 ;  /* 0xff80000098987808 */ /* 0x000fe40006800000 */
[----:B------:R-:W-:Y:S02]  /*6060*/  ISETP.GE.AND P5, PT, R20, UR7, PT ;  /* 0x0000000714007c0c */ /* 0x000fe4000bfa6270 */
[----:B------:R-:W-:Y:S02]  /*6070*/  IADD3 R20, R3, 0x19, RZ ;  /* 0x0000001903147810 */ /* 0x000fe40007ffe0ff */
[----:B------:R-:W-:Y:S02]  /*6080*/  ISETP.GE.AND P2, PT, R192, UR7, PT ;  /* 0x00000007c0007c0c */ /* 0x000fe4000bf46270 */
[----:B------:R-:W-:Y:S02]  /*6090*/  FSEL R158, R158, -INF , !P3 ;  /* 0xff8000009e9e7808 */ /* 0x000fe40005800000 */
[----:B------:R-:W-:-:S02]  /*60a0*/  FMNMX R155, R154, R155, !PT ;  /* 0x0000009b9a9b7209 */ /* 0x000fc40007800000 */
[----:B------:R-:W-:Y:S02]  /*60b0*/  FSEL R156, R156, -INF , !P3 ;  /* 0xff8000009c9c7808 */ /* 0x000fe40005800000 */
[----:B------:R-:W-:Y:S02]  /*60c0*/  ISETP.GE.AND P3, PT, R20, UR7, PT ;  /* 0x0000000714007c0c */ /* 0x000fe4000bf66270 */
[----:B------:R-:W-:Y:S02]  /*60d0*/  FSEL R159, R159, -INF , !P2 ;  /* 0xff8000009f9f7808 */ /* 0x000fe40005000000 */
[----:B------:R-:W-:Y:S02]  /*60e0*/  FMNMX R20, R158, R155, !PT ;  /* 0x0000009b9e147209 */ /* 0x000fe40007800000 */
[----:B------:R-:W-:Y:S02]  /*60f0*/  IADD3 R188, R3, 0x18, RZ ;  /* 0x0000001803bc7810 */ /* 0x000fe40007ffe0ff */
[----:B------:R-:W-:-:S02]  /*6100*/  FSEL R162, R162, -INF , !P4 ;  /* 0xff800000a2a27808 */ /* 0x000fc40006000000 */
[----:B------:R-:W-:Y:S02]  /*6110*/  FMNMX R155, R159, R20, !PT ;  /* 0x000000149f9b7209 */ /* 0x000fe40007800000 */
[----:B------:R-:W-:Y:S02]  /*6120*/  FSEL R153, R153, -INF , !P6 ;  /* 0xff80000099997808 */ /* 0x000fe40007000000 */
[----:B------:R-:W-:Y:S02]  /*6130*/  ISETP.GE.AND P6, PT, R188, UR7, PT ;  /* 0x00000007bc007c0c */ /* 0x000fe4000bfc6270 */
[----:B------:R-:W-:Y:S02]  /*6140*/  IADD3 R188, R3, 0x20, RZ ;  /* 0x0000002003bc7810 */ /* 0x000fe40007ffe0ff */
[----:B------:R-:W-:Y:S02]  /*6150*/  FSEL R163, R163, -INF , !P5 ;  /* 0xff800000a3a37808 */ /* 0x000fe40006800000 */
[----:B------:R-:W-:-:S02]  /*6160*/  FMNMX R20, R162, R155, !PT ;  /* 0x0000009ba2147209 */ /* 0x000fc40007800000 */
[----:B------:R-:W-:Y:S02]  /*6170*/  FSEL R157, R157, -INF , !P2 ;  /* 0xff8000009d9d7808 */ /* 0x000fe40005000000 */
[----:B------:R-:W-:Y:S02]  /*6180*/  ISETP.GE.AND P2, PT, R188, UR7, PT ;  /* 0x00000007bc007c0c */ /* 0x000fe4000bf46270 */
[----:B------:R-:W-:Y:S02]  /*6190*/  IADD3 R188, R3, 0x21, RZ ;  /* 0x0000002103bc7810 */ /* 0x000fe40007ffe0ff */
[----:B------:R-:W-:Y:S02]  /*61a0*/  FSEL R166, R166, -INF , !P6 ;  /* 0xff800000a6a67808 */ /* 0x000fe40007000000 */
[----:B------:R-:W-:Y:S02]  /*61b0*/  FMNMX R155, R163, R20, !PT ;  /* 0x00000014a39b7209 */ /* 0x000fe40007800000 */
[----:B------:R-:W-:-:S02]  /*61c0*/  FSEL R161, R161, -INF , !P5 ;  /* 0xff800000a1a17808 */ /* 0x000fc40006800000 */
[----:B------:R-:W-:Y:S02]  /*61d0*/  ISETP.GE.AND P5, PT, R188, UR7, PT ;  /* 0x00000007bc007c0c */ /* 0x000fe4000bfa6270 */
[----:B------:R-:W-:Y:S02]  /*61e0*/  FSEL R167, R167, -INF , !P3 ;  /* 0xff800000a7a77808 */ /* 0x000fe40005800000 */
[----:B------:R-:W-:Y:S02]  /*61f0*/  FMNMX R20, R166, R155, !PT ;  /* 0x0000009ba6147209 */ /* 0x000fe40007800000 */
[C---:B------:R-:W-:Y:S02]  /*6200*/  IADD3 R188, R3.reuse, 0x29, RZ ;  /* 0x0000002903bc7810 */ /* 0x040fe40007ffe0ff */
[----:B------:R-:W-:Y:S02]  /*6210*/  IADD3 R192, R3, 0x28, RZ ;  /* 0x0000002803c07810 */ /* 0x000fe40007ffe0ff */
[----:B------:R-:W-:-:S02]  /*6220*/  FSEL R164, R164, -INF , !P6 ;  /* 0xff800000a4a47808 */ /* 0x000fc40007000000 */
[----:B------:R-:W-:Y:S02]  /*6230*/  FSEL R170, R170, -INF , !P2 ;  /* 0xff800000aaaa7808 */ /* 0x000fe40005000000 */
[----:B------:R-:W-:Y:S02]  /*6240*/  FMNMX R155, R167, R20, !PT ;  /* 0x00000014a79b7209 */ /* 0x000fe40007800000 */
[----:B------:R-:W-:Y:S02]  /*6250*/  ISETP.GE.AND P6, PT, R188, UR7, PT ;  /* 0x00000007bc007c0c */ /* 0x000fe4000bfc6270 */
[----:B------:R-:W-:Y:S02]  /*6260*/  IADD3 R188, R3, 0x30, RZ ;  /* 0x0000003003bc7810 */ /* 0x000fe40007ffe0ff */
[----:B------:R-:W-:Y:S02]  /*6270*/  FSEL R160, R160, -INF , !P4 ;  /* 0xff800000a0a07808 */ /* 0x000fe40006000000 */
[----:B------:R-:W-:-:S02]  /*6280*/  ISETP.GE.AND P4, PT, R192, UR7, PT ;  /* 0x00000007c0007c0c */ /* 0x000fc4000bf86270 */
[----:B------:R-:W-:Y:S02]  /*6290*/  FSEL R171, R171, -INF , !P5 ;  /* 0xff800000abab7808 */ /* 0x000fe40006800000 */
[----:B------:R-:W-:Y:S02]  /*62a0*/  FMNMX R20, R170, R155, !PT ;  /* 0x0000009baa147209 */ /* 0x000fe40007800000 */
[----:B------:R-:W-:Y:S02]  /*62b0*/  FSEL R165, R165, -INF , !P3 ;  /* 0xff800000a5a57808 */ /* 0x000fe40005800000 */
[----:B------:R-:W-:Y:S02]  /*62c0*/  ISETP.GE.AND P3, PT, R188, UR7, PT ;  /* 0x00000007bc007c0c */ /* 0x000fe4000bf66270 */
[----:B------:R-:W-:Y:S02]  /*62d0*/  IADD3 R188, R3, 0x31, RZ ;  /* 0x0000003103bc7810 */ /* 0x000fe40007ffe0ff */
[----:B------:R-:W-:-:S02]  /*62e0*/  FSEL R174, R174, -INF , !P4 ;  /* 0xff800000aeae7808 */ /* 0x000fc40006000000 */
[----:B------:R-:W-:Y:S02]  /*62f0*/  FMNMX R155, R171, R20, !PT ;  /* 0x00000014ab9b7209 */ /* 0x000fe40007800000 */
[----:B------:R-:W-:Y:S02]  /*6300*/  FSEL R168, R168, -INF , !P2 ;  /* 0xff800000a8a87808 */ /* 0x000fe40005000000 */
[----:B------:R-:W-:Y:S02]  /*6310*/  ISETP.GE.AND P2, PT, R188, UR7, PT ;  /* 0x00000007bc007c0c */ /* 0x000fe4000bf46270 */
[----:B------:R-:W-:Y:S02]  /*6320*/  FSEL R188, R175, -INF , !P6 ;  /* 0xff800000afbc7808 */ /* 0x000fe40007000000 */
[----:B------:R-:W-:Y:S02]  /*6330*/  FMNMX R155, R174, R155, !PT ;  /* 0x0000009bae9b7209 */ /* 0x000fe40007800000 */
[----:B------:R-:W-:-:S02]  /*6340*/  IADD3 R20, R3, 0x38, RZ ;  /* 0x0000003803147810 */ /* 0x000fc40007ffe0ff */
        /* <DEDUP_REMOVED lines=11> */
[----:B------:R-:W-:-:S02]  /*6400*/  FSEL R183, R183, -INF , !P4 ;  /* 0xff800000b7b77808 */ /* 0x000fc40006000000 */
[----:B------:R-:W-:Y:S02]  /*6410*/  FMNMX R20, R182, R155, !PT ;  /* 0x0000009bb6147209 */ /* 0x000fe40007800000 */
[----:B------:R-:W-:Y:S02]  /*6420*/  FMNMX R178, R152, R191, !PT ;  /* 0x000000bf98b27209 */ /* 0x000fe40007800000 */
[----:B------:R-:W-:Y:S02]  /*6430*/  FMNMX R179, R183, R20, !PT ;  /* 0x00000014b7b37209 */ /* 0x000fe40007800000 */
[----:B------:R-:W-:Y:S02]  /*6440*/  FMNMX R175, R153, R178, !PT ;  /* 0x000000b299af7209 */ /* 0x000fe40007800000 */
[----:B------:R-:W-:Y:S01]  /*6450*/  P2R R196, PR, RZ, 0x2 ;  /* 0x00000002ffc47803 */ /* 0x000fe20000000000 */
[----:B------:R-:W1:Y:S01]  /*6460*/  SHFL.BFLY PT, R20, R179, 0x1, 0x1f ;  /* 0x0c201f00b3147f89 */ /* 0x000e6200000e0000 */
[----:B------:R-:W-:-:S02]  /*6470*/  FMNMX R178, R156, R175, !PT ;  /* 0x000000af9cb27209 */ /* 0x000fc40007800000 */
[----:B------:R-:W-:Y:S02]  /*6480*/  FSEL R173, R173, -INF , !P6 ;  /* 0xff800000adad7808 */ /* 0x000fe40007000000 */
[----:B------:R-:W-:Y:S02]  /*6490*/  FMNMX R175, R157, R178, !PT ;  /* 0x000000b29daf7209 */ /* 0x000fe40007800000 */
[----:B------:R-:W-:Y:S02]  /*64a0*/  FSEL R176, R176, -INF , !P3 ;  /* 0xff800000b0b07808 */ /* 0x000fe40005800000 */
[----:B------:R-:W-:Y:S02]  /*64b0*/  FMNMX R178, R160, R175, !PT ;  /* 0x000000afa0b27209 */ /* 0x000fe40007800000 */
[----:B------:R-:W-:Y:S02]  /*64c0*/  FSEL R177, R177, -INF , !P2 ;  /* 0xff800000b1b17808 */ /* 0x000fe40005000000 */
[----:B------:R-:W-:-:S02]  /*64d0*/  FMNMX R175, R161, R178, !PT ;  /* 0x000000b2a1af7209 */ /* 0x000fc40007800000 */
[----:B------:R-:W-:Y:S02]  /*64e0*/  FSEL R180, R180, -INF , !P5 ;  /* 0xff800000b4b47808 */ /* 0x000fe40006800000 */
[----:B------:R-:W-:Y:S02]  /*64f0*/  FMNMX R178, R164, R175, !PT ;  /* 0x000000afa4b27209 */ /* 0x000fe40007800000 */
[----:B------:R-:W-:Y:S02]  /*6500*/  FSEL R181, R181, -INF , !P4 ;  /* 0xff800000b5b57808 */ /* 0x000fe40006000000 */
[----:B------:R-:W-:Y:S02]  /*6510*/  FMNMX R175, R165, R178, !PT ;  /* 0x000000b2a5af7209 */ /* 0x000fe40007800000 */
[----:B-1----:R-:W-:Y:S02]  /*6520*/  FMNMX R195, R179, R20, !PT ;  /* 0x00000014b3c37209 */ /* 0x002fe40007800000 */
[----:B------:R-:W-:-:S03]  /*6530*/  FMNMX R178, R168, R175, !PT ;  /* 0x000000afa8b27209 */ /* 0x000fc60007800000 */
[----:B------:R-:W1:Y:S01]  /*6540*/  SHFL.BFLY PT, R20, R195, 0x2, 0x1f ;  /* 0x0c401f00c3147f89 */ /* 0x000e6200000e0000 */
[----:B------:R-:W-:Y:S02]  /*6550*/  FMNMX R175, R169, R178, !PT ;  /* 0x000000b2a9af7209 */ /* 0x000fe40007800000 */
[----:B-1----:R-:W-:-:S04]  /*6560*/  FMNMX R20, R195, R20, !PT ;  /* 0x00000014c3147209 */ /* 0x002fc80007800000 */
[----:B------:R-:W-:-:S04]  /*6570*/  FSETP.NEU.AND P1, PT, R20, -INF , PT ;  /* 0xff8000001400780b */ /* 0x000fc80003f2d000 */
[----:B------:R-:W-:Y:S02]  /*6580*/  FSEL R155, R20, RZ, P1 ;  /* 0x000000ff149b7208 */ /* 0x000fe40000800000 */
[----:B------:R-:W-:-:S03]  /*6590*/  ISETP.NE.AND P1, PT, R196, RZ, PT ;  /* 0x000000ffc400720c */ /* 0x000fc60003f25270 */
[C---:B------:R-:W-:Y:S01]  /*65a0*/  FMUL R195, R155.reuse, UR4 ;  /* 0x000000049bc37c20 */ /* 0x040fe20008400000 */
[----:B------:R-:W-:-:S03]  /*65b0*/  FADD R155, -R155, R190 ;  /* 0x000000be9b9b7221 */ /* 0x000fc60000000100 */
[--C-:B------:R-:W-:Y:S01]  /*65c0*/  FFMA R179, R193, UR4, -R195.reuse ;  /* 0x00000004c1b37c23 */ /* 0x100fe200080008c3 */
[--C-:B------:R-:W-:Y:S01]  /*65d0*/  FFMA R178, R154, UR4, -R195.reuse ;  /* 0x000000049ab27c23 */ /* 0x100fe200080008c3 */
[----:B------:R-:W-:Y:S01]  /*65e0*/  FMNMX R154, R172, R175, !PT ;  /* 0x000000afac9a7209 */ /* 0x000fe20007800000 */
[--C-:B------:R-:W-:Y:S01]  /*65f0*/  FFMA R198, R159, UR4, -R195.reuse ;  /* 0x000000049fc67c23 */ /* 0x100fe200080008c3 */
[--C-:B------:R-:W-:Y:S01]  /*6600*/  FFMA R197, R158, UR4, -R195.reuse ;  /* 0x000000049ec57c23 */ /* 0x100fe200080008c3 */
[----:B------:R-:W-:Y:S01]  /*6610*/  FSETP.GEU.AND P6, PT, R179, -126, PT ;  /* 0xc2fc0000b300780b */ /* 0x000fe20003fce000 */
        /* <DEDUP_REMOVED lines=10> */
[----:B------:R-:W-:Y:S01]  /*66c0*/  FFMA R170, R171, UR4, -R195 ;  /* 0x00000004abaa7c23 */ /* 0x000fe200080008c3 */
[----:B------:R-:W-:Y:S01]  /*66d0*/  FMNMX R175, R177, R158, !PT ;  /* 0x0000009eb1af7209 */ /* 0x000fe20007800000 */
[----:B------:R-:W-:Y:S01]  /*66e0*/  @!P6 FMUL R179, R179, 0.5 ;  /* 0x3f000000b3b3e820 */ /* 0x000fe20000400000 */
[----:B------:R-:W-:Y:S01]  /*66f0*/  FSETP.GEU.AND P4, PT, R199, -126, PT ;  /* 0xc2fc0000c700780b */ /* 0x000fe20003f8e000 */
[----:B------:R-:W-:Y:S01]  /*6700*/  @!P3 FMUL R178, R178, 0.5 ;  /* 0x3f000000b2b2b820 */ /* 0x000fe20000400000 */
[----:B------:R-:W-:Y:S01]  /*6710*/  FMNMX R158, R180, R175, !PT ;  /* 0x000000afb49e7209 */ /* 0x000fe20007800000 */
[----:B------:R-:W1:Y:S01]  /*6720*/  MUFU.EX2 R154, R179 ;  /* 0x000000b3009a7308 */ /* 0x000e620000000800 */
[----:B------:R-:W-:Y:S01]  /*6730*/  FMUL R155, R155, UR4 ;  /* 0x000000049b9b7c20 */ /* 0x000fe20008400000 */
[----:B------:R-:W-:Y:S01]  /*6740*/  @!P5 FMUL R198, R198, 0.5 ;  /* 0x3f000000c6c6d820 */ /* 0x000fe20000400000 */
[----:B------:R-:W-:-:S03]  /*6750*/  FMNMX R193, R181, R158, !PT ;  /* 0x0000009eb5c17209 */ /* 0x000fc60007800000 */
[----:B------:R-:W-:Y:S02]  /*6760*/  @!P2 FMUL R197, R197, 0.5 ;  /* 0x3f000000c5c5a820 */ /* 0x000fe40000400000 */
[----:B------:R-:W2:Y:S01]  /*6770*/  MUFU.EX2 R159, R178 ;  /* 0x000000b2009f7308 */ /* 0x000ea20000000800 */
[----:B------:R-:W3:Y:S01]  /*6780*/  SHFL.BFLY PT, R196, R193, 0x1, 0x1f ;  /* 0x0c201f00c1c47f89 */ /* 0x000ee200000e0000 */
[----:B------:R-:W-:-:S06]  /*6790*/  @!P4 FMUL R199, R199, 0.5 ;  /* 0x3f000000c7c7c820 */ /* 0x000fcc0000400000 */
[----:B------:R4:W5:Y:S01]  /*67a0*/  MUFU.EX2 R175, R198 ;  /* 0x000000c600af7308 */ /* 0x0009620000000800 */
[----:B-1----:R-:W-:Y:S01]  /*67b0*/  @!P6 FMUL R154, R154, R154 ;  /* 0x0000009a9a9ae220 */ /* 0x002fe20000400000 */
[----:B------:R-:W-:-:S06]  /*67c0*/  FSETP.GEU.AND P6, PT, R163, -126, PT ;  /* 0xc2fc0000a300780b */ /* 0x000fcc0003fce000 */
[----:B------:R1:W3:Y:S01]  /*67d0*/  MUFU.EX2 R158, R197 ;  /* 0x000000c5009e7308 */ /* 0x0002e20000000800 */
[----:B--2---:R-:W-:Y:S01]  /*67e0*/  @!P3 FMUL R159, R159, R159 ;  /* 0x0000009f9f9fb220 */ /* 0x004fe20000400000 */
[----:B------:R-:W-:Y:S01]  /*67f0*/  FSETP.GEU.AND P3, PT, R162, -126, PT ;  /* 0xc2fc0000a200780b */ /* 0x000fe20003f6e000 */
[----:B----4-:R-:W-:-:S04]  /*6800*/  FFMA R198, R194, UR4, -R195 ;  /* 0x00000004c2c67c23 */ /* 0x010fc800080008c3 */
[----:B------:R-:W-:Y:S01]  /*6810*/  @!P6 FMUL R163, R163, 0.5 ;  /* 0x3f000000a3a3e820 */ /* 0x000fe20000400000 */
[----:B------:R-:W2:Y:S01]  /*6820*/  MUFU.EX2 R179, R199 ;  /* 0x000000c700b37308 */ /* 0x000ea20000000800 */
[----:B-----5:R-:W-:Y:S01]  /*6830*/  @!P5 FMUL R175, R175, R175 ;  /* 0x000000afafafd220 */ /* 0x020fe20000400000 */
[----:B------:R-:W-:Y:S01]  /*6840*/  FSETP.GEU.AND P5, PT, R167, -126, PT ;  /* 0xc2fc0000a700780b */ /* 0x000fe20003fae000 */
[----:B-1----:R-:W-:Y:S01]  /*6850*/  FFMA R197, R192, UR4, -R195 ;  /* 0x00000004c0c57c23 */ /* 0x002fe200080008c3 */
[----:B---3--:R-:W-:-:S03]  /*6860*/  FMNMX R196, R193, R196, !PT ;  /* 0x000000c4c1c47209 */ /* 0x008fc60007800000 */
[----:B------:R-:W-:Y:S01]  /*6870*/  @!P3 FMUL R162, R162, 0.5 ;  /* 0x3f000000a2a2b820 */ /* 0x000fe20000400000 */
[----:B------:R1:W3:Y:S01]  /*6880*/  MUFU.EX2 R178, R163 ;  /* 0x000000a300b27308 */ /* 0x0002e20000000800 */
[----:B------:R-:W-:Y:S01]  /*6890*/  @!P2 FMUL R158, R158, R158 ;  /* 0x0000009e9e9ea220 */ /* 0x000fe20000400000 */
[----:B------:R-:W-:Y:S01]  /*68a0*/  FSETP.GEU.AND P2, PT, R166, -126, PT ;  /* 0xc2fc0000a600780b */ /* 0x000fe20003f4e000 */
[----:B------:R-:W4:Y:S04]  /*68b0*/  SHFL.BFLY PT, R193, R196, 0x2, 0x1f ;  /* 0x0c401f00c4c17f89 */ /* 0x000f2800000e0000 */
[----:B------:R-:W-:Y:S01]  /*68c0*/  @!P5 FMUL R167, R167, 0.5 ;  /* 0x3f000000a7a7d820 */ /* 0x000fe20000400000 */
[----:B------:R-:W5:Y:S01]  /*68d0*/  MUFU.EX2 R162, R162 ;  /* 0x000000a200a27308 */ /* 0x000f620000000800 */
[----:B--2---:R-:W-:Y:S01]  /*68e0*/  @!P4 FMUL R179, R179, R179 ;  /* 0x000000b3b3b3c220 */ /* 0x004fe20000400000 */
[----:B------:R-:W-:Y:S01]  /*68f0*/  FSETP.GEU.AND P4, PT, R170, -126, PT ;  /* 0xc2fc0000aa00780b */ /* 0x000fe20003f8e000 */
[--C-:B-1----:R-:W-:Y:S01]  /*6900*/  FFMA R163, R174, UR4, -R195.reuse ;  /* 0x00000004aea37c23 */ /* 0x102fe200080008c3 */
[----:B------:R-:W-:-:S03]  /*6910*/  FFMA R174, R188, UR4, -R195 ;  /* 0x00000004bcae7c23 */ /* 0x000fc600080008c3 */
[----:B------:R-:W-:Y:S01]  /*6920*/  @!P2 FMUL R166, R166, 0.5 ;  /* 0x3f000000a6a6a820 */ /* 0x000fe20000400000 */
[----:B------:R-:W1:Y:S01]  /*6930*/  MUFU.EX2 R167, R167 ;  /* 0x000000a700a77308 */ /* 0x000e620000000800 */
[----:B---3--:R-:W-:Y:S01]  /*6940*/  @!P6 FMUL R178, R178, R178 ;  /* 0x000000b2b2b2e220 */ /* 0x008fe20000400000 */
[----:B------:R-:W-:-:S05]  /*6950*/  FSETP.GEU.AND P6, PT, R163, -126, PT ;  /* 0xc2fc0000a300780b */ /* 0x000fca0003fce000 */
[----:B------:R-:W-:Y:S01]  /*6960*/  @!P4 FMUL R170, R170, 0.5 ;  /* 0x3f000000aaaac820 */ /* 0x000fe20000400000 */
[----:B------:R-:W2:Y:S01]  /*6970*/  MUFU.EX2 R171, R166 ;  /* 0x000000a600ab7308 */ /* 0x000ea20000000800 */
[----:B-----5:R-:W-:Y:S01]  /*6980*/  @!P3 FMUL R162, R162, R162 ;  /* 0x000000a2a2a2b220 */ /* 0x020fe20000400000 */
[----:B------:R-:W-:Y:S02]  /*6990*/  FSETP.GEU.AND P3, PT, R174, -126, PT ;  /* 0xc2fc0000ae00780b */ /* 0x000fe40003f6e000 */
[----:B----4-:R-:W-:Y:S01]  /*69a0*/  FMNMX R188, R196, R193, !PT ;  /* 0x000000c1c4bc7209 */ /* 0x010fe20007800000 */
[--C-:B------:R-:W-:Y:S01]  /*69b0*/  FFMA R196, R182, UR4, -R195.reuse ;  /* 0x00000004b6c47c23 */ /* 0x100fe200080008c3 */
[----:B------:R-:W-:Y:S01]  /*69c0*/  FFMA R182, R183, UR4, -R195 ;  /* 0x00000004b7b67c23 */ /* 0x000fe200080008c3 */
[----:B------:R-:W-:Y:S01]  /*69d0*/  @!P6 FMUL R163, R163, 0.5 ;  /* 0x3f000000a3a3e820 */ /* 0x000fe20000400000 */
[----:B------:R-:W3:Y:S01]  /*69e0*/  MUFU.EX2 R166, R170 ;  /* 0x000000aa00a67308 */ /* 0x000ee20000000800 */
        /* <DEDUP_REMOVED lines=8> */
[----:B---3--:R-:W-:Y:S01]  /*6a70*/  @!P4 FMUL R166, R166, R166 ;  /* 0x000000a6a6a6c220 */ /* 0x008fe20000400000 */
[----:B------:R-:W-:-:S04]  /*6a80*/  FSETP.NEU.AND P4, PT, R188, -INF , PT ;  /* 0xff800000bc00780b */ /* 0x000fc80003f8d000 */
[----:B------:R-:W-:Y:S01]  /*6a90*/  FSEL R192, R188, RZ, P4 ;  /* 0x000000ffbcc07208 */ /* 0x000fe20002000000 */
[----:B------:R-:W-:Y:S01]  /*6aa0*/  @!P2 FMUL R197, R197, 0.5 ;  /* 0x3f000000c5c5a820 */ /* 0x000fe20000400000 */
[----:B------:R-:W3:Y:S01]  /*6ab0*/  MUFU.EX2 R193, R198 ;  /* 0x000000c600c17308 */ /* 0x000ee20000000800 */
[----:B-1----:R-:W-:Y:S01]  /*6ac0*/  @!P6 FMUL R163, R163, R163 ;  /* 0x000000a3a3a3e220 */ /* 0x002fe20000400000 */
[----:B------:R-:W-:Y:S01]  /*6ad0*/  FSETP.GEU.AND P6, PT, R182, -126, PT ;  /* 0xc2fc0000b600780b */ /* 0x000fe20003fce000 */
[----:B------:R-:W-:Y:S01]  /*6ae0*/  FMUL R194, R192, UR4 ;  /* 0x00000004c0c27c20 */ /* 0x000fe20008400000 */
[----:B------:R-:W-:Y:S01]  /*6af0*/  FSETP.GEU.AND P4, PT, R196, -126, PT ;  /* 0xc2fc0000c400780b */ /* 0x000fe20003f8e000 */
[----:B------:R-:W-:Y:S02]  /*6b00*/  FADD R192, -R192, R191 ;  /* 0x000000bfc0c07221 */ /* 0x000fe40000000100 */
[--C-:B------:R-:W-:Y:S01]  /*6b10*/  FFMA R152, R152, UR4, -R194.reuse ;  /* 0x0000000498987c23 */ /* 0x100fe200080008c2 */
[----:B------:R1:W4:Y:S01]  /*6b20*/  MUFU.EX2 R170, R197 ;  /* 0x000000c500aa7308 */ /* 0x0003220000000800 */
[----:B--2---:R-:W-:Y:S01]  /*6b30*/  @!P3 FMUL R174, R174, R174 ;  /* 0x000000aeaeaeb220 */ /* 0x004fe20000400000 */
[--C-:B------:R-:W-:Y:S01]  /*6b40*/  FFMA R156, R156, UR4, -R194.reuse ;  /* 0x000000049c9c7c23 */ /* 0x100fe200080008c2 */
[--C-:B------:R-:W-:Y:S01]  /*6b50*/  FFMA R153, R153, UR4, -R194.reuse ;  /* 0x0000000499997c23 */ /* 0x100fe200080008c2 */
[----:B------:R-:W-:Y:S01]  /*6b60*/  FSETP.GEU.AND P3, PT, R152, -126, PT ;  /* 0xc2fc00009800780b */ /* 0x000fe20003f6e000 */
[--C-:B------:R-:W-:Y:S01]  /*6b70*/  FFMA R157, R157, UR4, -R194.reuse ;  /* 0x000000049d9d7c23 */ /* 0x100fe200080008c2 */
[--C-:B------:R-:W-:Y:S01]  /*6b80*/  FFMA R160, R160, UR4, -R194.reuse ;  /* 0x00000004a0a07c23 */ /* 0x100fe200080008c2 */
[----:B------:R-:W-:Y:S01]  /*6b90*/  @!P6 FMUL R182, R182, 0.5 ;  /* 0x3f000000b6b6e820 */ /* 0x000fe20000400000 */
[--C-:B------:R-:W-:Y:S01]  /*6ba0*/  FFMA R164, R164, UR4, -R194.reuse ;  /* 0x00000004a4a47c23 */ /* 0x100fe200080008c2 */
[----:B------:R-:W-:Y:S01]  /*6bb0*/  @!P4 FMUL R196, R196, 0.5 ;  /* 0x3f000000c4c4c820 */ /* 0x000fe20000400000 */
[----:B---3--:R-:W-:Y:S01]  /*6bc0*/  @!P5 FMUL R193, R193, R193 ;  /* 0x000000c1c1c1d220 */ /* 0x008fe20000400000 */
[----:B------:R-:W-:Y:S01]  /*6bd0*/  FSETP.GEU.AND P5, PT, R156, -126, PT ;  /* 0xc2fc00009c00780b */ /* 0x000fe20003fae000 */
[--C-:B-1----:R-:W-:Y:S01]  /*6be0*/  FFMA R197, R168, UR4, -R194.reuse ;  /* 0x00000004a8c57c23 */ /* 0x102fe200080008c2 */
[----:B------:R1:W2:Y:S01]  /*6bf0*/  MUFU.EX2 R183, R196 ;  /* 0x000000c400b77308 */ /* 0x0002a20000000800 */
[----:B------:R-:W-:Y:S01]  /*6c00*/  FFMA R168, R169, UR4, -R194 ;  /* 0x00000004a9a87c23 */ /* 0x000fe200080008c2 */
[----:B------:R-:W-:-:S02]  /*6c10*/  FMUL R192, R192, UR4 ;  /* 0x00000004c0c07c20 */ /* 0x000fc40008400000 */
[----:B------:R-:W-:Y:S01]  /*6c20*/  @!P3 FMUL R152, R152, 0.5 ;  /* 0x3f0000009898b820 */ /* 0x000fe20000400000 */
[----:B----4-:R-:W-:Y:S01]  /*6c30*/  @!P2 FMUL R170, R170, R170 ;  /* 0x000000aaaaaaa220 */ /* 0x010fe20000400000 */
[----:B------:R-:W-:Y:S02]  /*6c40*/  FSETP.GEU.AND P2, PT, R153, -126, PT ;  /* 0xc2fc00009900780b */ /* 0x000fe40003f4e000 */
[----:B------:R-:W3:Y:S01]  /*6c50*/  MUFU.EX2 R182, R182 ;  /* 0x000000b600b67308 */ /* 0x000ee20000000800 */
[----:B-1----:R-:W-:Y:S01]  /*6c60*/  FFMA R196, R161, UR4, -R194 ;  /* 0x00000004a1c47c23 */ /* 0x002fe200080008c2 */
[----:B------:R-:W-:Y:S01]  /*6c70*/  FADD R190, R179, R170 ;  /* 0x000000aab3be7221 */ /* 0x000fe20000000000 */
[----:B------:R-:W-:-:S05]  /*6c80*/  @!P5 FMUL R156, R156, 0.5 ;  /* 0x3f0000009c9cd820 */ /* 0x000fca0000400000 */
[----:B------:R-:W1:Y:S01]  /*6c90*/  MUFU.EX2 R152, R152 ;  /* 0x0000009800987308 */ /* 0x000e620000000800 */
[----:B--2---:R-:W-:Y:S01]  /*6ca0*/  @!P4 FMUL R183, R183, R183 ;  /* 0x000000b7b7b7c220 */ /* 0x004fe20000400000 */
[----:B------:R-:W-:Y:S01]  /*6cb0*/  FSETP.GEU.AND P4, PT, R157, -126, PT ;  /* 0xc2fc00009d00780b */ /* 0x000fe20003f8e000 */
[----:B------:R-:W-:-:S05]  /*6cc0*/  @!P2 FMUL R153, R153, 0.5 ;  /* 0x3f0000009999a820 */ /* 0x000fca0000400000 */
[----:B------:R-:W2:Y:S01]  /*6cd0*/  MUFU.EX2 R156, R156 ;  /* 0x0000009c009c7308 */ /* 0x000ea20000000800 */
[----:B---3--:R-:W-:Y:S01]  /*6ce0*/  @!P6 FMUL R182, R182, R182 ;  /* 0x000000b6b6b6e220 */ /* 0x008fe20000400000 */
[----:B------:R-:W-:-:S03]  /*6cf0*/  FSETP.GEU.AND P6, PT, R160, -126, PT ;  /* 0xc2fc0000a000780b */ /* 0x000fc60003fce000 */
[----:B------:R-:W-:Y:S02]  /*6d00*/  FADD R191, R171, R182 ;  /* 0x000000b6abbf7221 */ /* 0x000fe40000000000 */
[----:B------:R-:W-:Y:S01]  /*6d10*/  @!P4 FMUL R157, R157, 0.5 ;  /* 0x3f0000009d9dc820 */ /* 0x000fe20000400000 */
[----:B------:R3:W4:Y:S01]  /*6d20*/  MUFU.EX2 R195, R153 ;  /* 0x0000009900c37308 */ /* 0x0007220000000800 */
[----:B-1----:R-:W-:Y:S01]  /*6d30*/  @!P3 FMUL R152, R152, R152 ;  /* 0x000000989898b220 */ /* 0x002fe20000400000 */
[----:B------:R-:W-:-:S05]  /*6d40*/  FSETP.GEU.AND P3, PT, R196, -126, PT ;  /* 0xc2fc0000c400780b */ /* 0x000fca0003f6e000 */
[----:B------:R-:W-:Y:S01]  /*6d50*/  @!P6 FMUL R160, R160, 0.5 ;  /* 0x3f000000a0a0e820 */ /* 0x000fe20000400000 */
[----:B------:R1:W5:Y:S01]  /*6d60*/  MUFU.EX2 R161, R157 ;  /* 0x0000009d00a17308 */ /* 0x0003620000000800 */
[----:B---3--:R-:W-:Y:S01]  /*6d70*/  FFMA R153, R165, UR4, -R194 ;  /* 0x00000004a5997c23 */ /* 0x008fe200080008c2 */
[----:B--2---:R-:W-:-:S04]  /*6d80*/  @!P5 FMUL R156, R156, R156 ;  /* 0x0000009c9c9cd220 */ /* 0x004fc80000400000 */
[----:B------:R-:W-:Y:S01]  /*6d90*/  FSETP.GEU.AND P5, PT, R153, -126, PT ;  /* 0xc2fc00009900780b */ /* 0x000fe20003fae000 */
[----:B------:R-:W-:Y:S01]  /*6da0*/  @!P3 FMUL R196, R196, 0.5 ;  /* 0x3f000000c4c4b820 */ /* 0x000fe20000400000 */
[----:B------:R-:W2:Y:S01]  /*6db0*/  MUFU.EX2 R160, R160 ;  /* 0x000000a000a07308 */ /* 0x000ea20000000800 */
[----:B----4-:R-:W-:Y:S01]  /*6dc0*/  @!P2 FMUL R195, R195, R195 ;  /* 0x000000c3c3c3a220 */ /* 0x010fe20000400000 */
[----:B------:R-:W-:Y:S01]  /*6dd0*/  FSETP.GEU.AND P2, PT, R164, -126, PT ;  /* 0xc2fc0000a400780b */ /* 0x000fe20003f4e000 */
[--C-:B-1----:R-:W-:Y:S01]  /*6de0*/  FFMA R157, R172, UR4, -R194.reuse ;  /* 0x00000004ac9d7c23 */ /* 0x102fe200080008c2 */
[----:B------:R-:W-:-:S04]  /*6df0*/  FFMA R172, R173, UR4, -R194 ;  /* 0x00000004adac7c23 */ /* 0x000fc800080008c2 */
[----:B------:R1:W3:Y:S01]  /*6e00*/  MUFU.EX2 R165, R196 ;  /* 0x000000c400a57308 */ /* 0x0002e20000000800 */
[----:B-----5:R-:W-:Y:S01]  /*6e10*/  @!P4 FMUL R161, R161, R161 ;  /* 0x000000a1a1a1c220 */ /* 0x020fe20000400000 */
[----:B------:R-:W-:Y:S01]  /*6e20*/  FSETP.GEU.AND P4, PT, R197, -126, PT ;  /* 0xc2fc0000c500780b */ /* 0x000fe20003f8e000 */
[----:B------:R-:W-:-:S04]  /*6e30*/  @!P5 FMUL R153, R153, 0.5 ;  /* 0x3f0000009999d820 */ /* 0x000fc80000400000 */
[----:B------:R-:W-:Y:S01]  /*6e40*/  @!P2 FMUL R164, R164, 0.5 ;  /* 0x3f000000a4a4a820 */ /* 0x000fe20000400000 */
[----:B------:R4:W5:Y:S01]  /*6e50*/  MUFU.EX2 R169, R153 ;  /* 0x0000009900a97308 */ /* 0x0009620000000800 */
[----:B--2---:R-:W-:Y:S01]  /*6e60*/  @!P6 FMUL R160, R160, R160 ;  /* 0x000000a0a0a0e220 */ /* 0x004fe20000400000 */
[----:B------:R-:W-:Y:S01]  /*6e70*/  FSETP.GEU.AND P6, PT, R168, -126, PT ;  /* 0xc2fc0000a800780b */ /* 0x000fe20003fce000 */
[--C-:B-1----:R-:W-:Y:S01]  /*6e80*/  FFMA R196, R180, UR4, -R194.reuse ;  /* 0x00000004b4c47c23 */ /* 0x102fe200080008c2 */
[----:B------:R-:W-:-:S03]  /*6e90*/  FFMA R180, R181, UR4, -R194 ;  /* 0x00000004b5b47c23 */ /* 0x000fc600080008c2 */
[----:B------:R-:W-:Y:S01]  /*6ea0*/  @!P4 FMUL R197, R197, 0.5 ;  /* 0x3f000000c5c5c820 */ /* 0x000fe20000400000 */
[----:B------:R-:W1:Y:S01]  /*6eb0*/  MUFU.EX2 R164, R164 ;  /* 0x000000a400a47308 */ /* 0x000e620000000800 */
[----:B---3--:R-:W-:Y:S01]  /*6ec0*/  @!P3 FMUL R165, R165, R165 ;  /* 0x000000a5a5a5b220 */ /* 0x008fe20000400000 */
[----:B------:R-:W-:Y:S01]  /*6ed0*/  FSETP.GEU.AND P3, PT, R157, -126, PT ;  /* 0xc2fc00009d00780b */ /* 0x000fe20003f6e000 */
[--C-:B----4-:R-:W-:Y:S01]  /*6ee0*/  FFMA R153, R176, UR4, -R194.reuse ;  /* 0x00000004b0997c23 */ /* 0x110fe200080008c2 */
[----:B------:R-:W-:Y:S01]  /*6ef0*/  FFMA R176, R177, UR4, -R194 ;  /* 0x00000004b1b07c23 */ /* 0x000fe200080008c2 */
[----:B------:R-:W-:Y:S02]  /*6f00*/  FADD R194, R178, R193 ;  /* 0x000000c1b2c27221 */ /* 0x000fe40000000000 */
[----:B------:R-:W-:Y:S01]  /*6f10*/  @!P6 FMUL R168, R168, 0.5 ;  /* 0x3f000000a8a8e820 */ /* 0x000fe20000400000 */
[----:B------:R-:W2:Y:S01]  /*6f20*/  MUFU.EX2 R197, R197 ;  /* 0x000000c500c57308 */ /* 0x000ea20000000800 */
[----:B-----5:R-:W-:Y:S01]  /*6f30*/  @!P5 FMUL R169, R169, R169 ;  /* 0x000000a9a9a9d220 */ /* 0x020fe20000400000 */
[----:B------:R-:W-:-:S05]  /*6f40*/  FSETP.GEU.AND P5, PT, R153, -126, PT ;  /* 0xc2fc00009900780b */ /* 0x000fca0003fae000 */
[----:B------:R-:W-:Y:S01]  /*6f50*/  @!P3 FMUL R157, R157, 0.5 ;  /* 0x3f0000009d9db820 */ /* 0x000fe20000400000 */
[----:B------:R-:W3:Y:S01]  /*6f60*/  MUFU.EX2 R168, R168 ;  /* 0x000000a800a87308 */ /* 0x000ee20000000800 */
[----:B-1----:R-:W-:Y:S01]  /*6f70*/  @!P2 FMUL R164, R164, R164 ;  /* 0x000000a4a4a4a220 */ /* 0x002fe20000400000 */
[----:B------:R-:W-:-:S05]  /*6f80*/  FSETP.GEU.AND P2, PT, R172, -126, PT ;  /* 0xc2fc0000ac00780b */ /* 0x000fca0003f4e000 */
[----:B------:R-:W-:Y:S01]  /*6f90*/  @!P5 FMUL R153, R153, 0.5 ;  /* 0x3f0000009999d820 */ /* 0x000fe20000400000 */
[----:B------:R1:W4:Y:S01]  /*6fa0*/  MUFU.EX2 R173, R157 ;  /* 0x0000009d00ad7308 */ /* 0x0003220000000800 */
[----:B--2---:R-:W-:Y:S01]  /*6fb0*/  @!P4 FMUL R197, R197, R197 ;  /* 0x000000c5c5c5c220 */ /* 0x004fe20000400000 */
[----:B------:R-:W-:-:S05]  /*6fc0*/  FSETP.GEU.AND P4, PT, R176, -126, PT ;  /* 0xc2fc0000b000780b */ /* 0x000fca0003f8e000 */
[----:B------:R-:W-:Y:S01]  /*6fd0*/  @!P2 FMUL R172, R172, 0.5 ;  /* 0x3f000000acaca820 */ /* 0x000fe20000400000 */
[----:B------:R2:W5:Y:S01]  /*6fe0*/  MUFU.EX2 R177, R153 ;  /* 0x0000009900b17308 */ /* 0x0005620000000800 */
[----:B---3--:R-:W-:Y:S01]  /*6ff0*/  @!P6 FMUL R168, R168, R168 ;  /* 0x000000a8a8a8e220 */ /* 0x008fe20000400000 */
[----:B------:R-:W-:Y:S01]  /*7000*/  FSETP.GEU.AND P6, PT, R196, -126, PT ;  /* 0xc2fc0000c400780b */ /* 0x000fe20003fce000 */
[----:B-1----:R-:W-:Y:S01]  /*7010*/  FADD R157, R158, R163 ;  /* 0x000000a39e9d7221 */ /* 0x002fe20000000000 */
[----:B------:R-:W-:-:S03]  /*7020*/  F2FP.BF16.F32.PACK_AB R163, R174, R163 ;  /* 0x000000a3aea3723e */ /* 0x000fc600000010ff */
[----:B------:R-:W-:Y:S01]  /*7030*/  @!P4 FMUL R176, R176, 0.5 ;  /* 0x3f000000b0b0c820 */ /* 0x000fe20000400000 */
[----:B------:R-:W1:Y:S01]  /*7040*/  MUFU.EX2 R172, R172 ;  /* 0x000000ac00ac7308 */ /* 0x000e620000000800 */
[----:B----4-:R-:W-:Y:S01]  /*7050*/  @!P3 FMUL R173, R173, R173 ;  /* 0x000000adadadb220 */ /* 0x010fe20000400000 */
[----:B------:R-:W-:Y:S01]  /*7060*/  FSETP.GEU.AND P3, PT, R180, -126, PT ;  /* 0xc2fc0000b400780b */ /* 0x000fe20003f6e000 */
[----:B--2---:R-:W-:-:S04]  /*7070*/  FADD R153, R154, R167 ;  /* 0x000000a79a997221 */ /* 0x004fc80000000000 */
[----:B------:R-:W-:Y:S01]  /*7080*/  @!P6 FMUL R196, R196, 0.5 ;  /* 0x3f000000c4c4e820 */ /* 0x000fe20000400000 */
[----:B------:R-:W2:Y:S01]  /*7090*/  MUFU.EX2 R176, R176 ;  /* 0x000000b000b07308 */ /* 0x000ea20000000800 */
[----:B-----5:R-:W-:Y:S01]  /*70a0*/  @!P5 FMUL R177, R177, R177 ;  /* 0x000000b1b1b1d220 */ /* 0x020fe20000400000 */
[----:B------:R-:W-:Y:S01]  /*70b0*/  FSETP.GEU.AND P5, PT, R192, -126, PT ;  /* 0xc2fc0000c000780b */ /* 0x000fe20003fae000 */
[----:B------:R-:W-:Y:S01]  /*70c0*/  FADD R199, R153, R190 ;  /* 0x000000be99c77221 */ /* 0x000fe20000000000 */
[----:B------:R-:W-:Y:S01]  /*70d0*/  FADD R153, R159, R166 ;  /* 0x000000a69f997221 */ /* 0x000fe20000000000 */
[----:B------:R-:W-:Y:S02]  /*70e0*/  FADD R190, R175, R174 ;  /* 0x000000aeafbe7221 */ /* 0x000fe40000000000 */
[----:B------:R-:W-:Y:S01]  /*70f0*/  @!P3 FMUL R180, R180, 0.5 ;  /* 0x3f000000b4b4b820 */ /* 0x000fe20000400000 */
[----:B------:R3:W4:Y:S01]  /*7100*/  MUFU.EX2 R181, R196 ;  /* 0x000000c400b57308 */ /* 0x0007220000000800 */
[----:B-1----:R-:W-:Y:S01]  /*7110*/  @!P2 FMUL R172, R172, R172 ;  /* 0x000000acacaca220 */ /* 0x002fe20000400000 */
[----:B------:R-:W-:Y:S01]  /*7120*/  FSETP.GEU.AND P2, PT, R155, -126, PT ;  /* 0xc2fc00009b00780b */ /* 0x000fe20003f4e000 */
[----:B------:R-:W-:Y:S01]  /*7130*/  FADD R201, R153, R194 ;  /* 0x000000c299c97221 */ /* 0x000fe20000000000 */
[----:B------:R-:W-:Y:S01]  /*7140*/  FADD R204, R190, R191 ;  /* 0x000000bfbecc7221 */ /* 0x000fe20000000000 */
[----:B------:R-:W-:Y:S01]  /*7150*/  FADD R190, R161, R172 ;  /* 0x000000aca1be7221 */ /* 0x000fe20000000000 */
[----:B------:R-:W-:Y:S01]  /*7160*/  FADD R153, R152, R197 ;  /* 0x000000c598997221 */ /* 0x000fe20000000000 */
[----:B------:R-:W-:Y:S01]  /*7170*/  @!P5 FMUL R192, R192, 0.5 ;  /* 0x3f000000c0c0d820 */ /* 0x000fe20000400000 */
[----:B------:R-:W1:Y:S01]  /*7180*/  MUFU.EX2 R180, R180 ;  /* 0x000000b400b47308 */ /* 0x000e620000000800 */
[----:B---3--:R-:W-:Y:S01]  /*7190*/  FADD R196, R162, R183 ;  /* 0x000000b7a2c47221 */ /* 0x008fe20000000000 */
[----:B--2---:R-:W-:Y:S01]  /*71a0*/  @!P4 FMUL R176, R176, R176 ;  /* 0x000000b0b0b0c220 */ /* 0x004fe20000400000 */
[----:B------:R-:W-:Y:S01]  /*71b0*/  FADD R194, R160, R177 ;  /* 0x000000b1a0c27221 */ /* 0x000fe20000000000 */
[----:B------:R-:W-:Y:S01]  /*71c0*/  FADD R204, R201, R204 ;  /* 0x000000ccc9cc7221 */ /* 0x000fe20000000000 */
[----:B------:R-:W-:Y:S01]  /*71d0*/  FADD R202, R157, R196 ;  /* 0x000000c49dca7221 */ /* 0x000fe20000000000 */
[----:B------:R-:W-:Y:S01]  /*71e0*/  FADD R196, R165, R176 ;  /* 0x000000b0a5c47221 */ /* 0x000fe20000000000 */
[----:B------:R-:W-:Y:S01]  /*71f0*/  @!P2 FMUL R155, R155, 0.5 ;  /* 0x3f0000009b9ba820 */ /* 0x000fe20000400000 */
[----:B------:R-:W2:Y:S01]  /*7200*/  MUFU.EX2 R192, R192 ;  /* 0x000000c000c07308 */ /* 0x000ea20000000800 */
[----:B----4-:R-:W-:Y:S01]  /*7210*/  @!P6 FMUL R181, R181, R181 ;  /* 0x000000b5b5b5e220 */ /* 0x010fe20000400000 */
[----:B------:R-:W-:Y:S01]  /*7220*/  FADD R157, R156, R173 ;  /* 0x000000ad9c9d7221 */ /* 0x000fe20000000000 */
[----:B------:R-:W-:Y:S01]  /*7230*/  FADD R153, R153, R194 ;  /* 0x000000c299997221 */ /* 0x000fe20000000000 */
[----:B------:R-:W-:Y:S01]  /*7240*/  FADD R199, R199, R202 ;  /* 0x000000cac7c77221 */ /* 0x000fe20000000000 */
[----:B------:R-:W-:Y:S01]  /*7250*/  FADD R198, R164, R181 ;  /* 0x000000b5a4c67221 */ /* 0x000fe20000000000 */
[----:B------:R-:W-:-:S02]  /*7260*/  F2FP.BF16.F32.PACK_AB R152, R195, R152 ;  /* 0x00000098c398723e */ /* 0x000fc400000010ff */
[----:B------:R3:W4:Y:S01]  /*7270*/  MUFU.EX2 R200, R155 ;  /* 0x0000009b00c87308 */ /* 0x0007220000000800 */
[----:B-1----:R-:W-:Y:S01]  /*7280*/  @!P3 FMUL R180, R180, R180 ;  /* 0x000000b4b4b4b220 */ /* 0x002fe20000400000 */
[----:B------:R-:W-:Y:S01]  /*7290*/  FADD R198, R157, R198 ;  /* 0x000000c69dc67221 */ /* 0x000fe20000000000 */
[----:B------:R-:W-:Y:S01]  /*72a0*/  FADD R199, R199, R204 ;  /* 0x000000ccc7c77221 */ /* 0x000fe20000000000 */
[----:B------:R-:W-:Y:S01]  /*72b0*/  F2FP.BF16.F32.PACK_AB R157, R178, R179 ;  /* 0x000000b3b29d723e */ /* 0x000fe200000010ff */
[----:B------:R-:W-:Y:S01]  /*72c0*/  FADD R191, R169, R180 ;  /* 0x000000b4a9bf7221 */ /* 0x000fe20000000000 */
[----:B------:R-:W-:Y:S01]  /*72d0*/  FADD R153, R153, R198 ;  /* 0x000000c699997221 */ /* 0x000fe20000000000 */
[----:B---3--:R-:W-:Y:S02]  /*72e0*/  FADD R155, R195, R168 ;  /* 0x000000a8c39b7221 */ /* 0x008fe40000000000 */
[----:B------:R-:W-:Y:S01]  /*72f0*/  FADD R190, R190, R191 ;  /* 0x000000bfbebe7221 */ /* 0x000fe20000000000 */
[----:B--2---:R-:W-:Y:S01]  /*7300*/  @!P5 FMUL R192, R192, R192 ;  /* 0x000000c0c0c0d220 */ /* 0x004fe20000400000 */
[----:B------:R-:W-:-:S03]  /*7310*/  FADD R155, R155, R196 ;  /* 0x000000c49b9b7221 */ /* 0x000fc60000000000 */
[-C--:B------:R-:W-:Y:S01]  /*7320*/  FMUL R24, R24, R192.reuse ;  /* 0x000000c018187220 */ /* 0x080fe20000400000 */
[----:B------:R-:W-:Y:S01]  /*7330*/  FMUL R25, R25, R192 ;  /* 0x000000c019197220 */ /* 0x000fe20000400000 */
[----:B------:R-:W-:Y:S01]  /*7340*/  FADD R190, R155, R190 ;  /* 0x000000be9bbe7221 */ /* 0x000fe20000000000 */
[----:B----4-:R-:W-:Y:S01]  /*7350*/  @!P2 FMUL R200, R200, R200 ;  /* 0x000000c8c8c8a220 */ /* 0x010fe20000400000 */
[----:B------:R-:W-:Y:S01]  /*7360*/  F2FP.BF16.F32.PACK_AB R155, R175, R158 ;  /* 0x0000009eaf9b723e */ /* 0x000fe200000010ff */
[----:B------:R-:W-:Y:S01]  /*7370*/  FMUL R28, R28, R192 ;  /* 0x000000c01c1c7220 */ /* 0x000fe20000400000 */
[----:B------:R-:W-:Y:S01]  /*7380*/  FADD R153, R153, R190 ;  /* 0x000000be99997221 */ /* 0x000fe20000000000 */
[----:B------:R-:W-:Y:S01]  /*7390*/  SHF.L.U32 R190, R23, 0x1f, RZ ;  /* 0x0000001f17be7819 */ /* 0x000fe200000006ff */
[----:B------:R-:W-:Y:S01]  /*73a0*/  FFMA R21, R200, R21, R199 ;  /* 0x00000015c8157223 */ /* 0x000fe200000000c7 */
[----:B------:R-:W-:Y:S01]  /*73b0*/  F2FP.BF16.F32.PACK_AB R158, R169, R164 ;  /* 0x000000a4a99e723e */ /* 0x000fe200000010ff */
[----:B------:R-:W-:Y:S01]  /*73c0*/  FFMA R187, R192, R187, R153 ;  /* 0x000000bbc0bb7223 */ /* 0x000fe20000000099 */
[----:B------:R-:W-:Y:S01]  /*73d0*/  F2FP.BF16.F32.PACK_AB R153, R159, R154 ;  /* 0x0000009a9f99723e */ /* 0x000fe200000010ff */
[----:B------:R1:W2:Y:S01]  /*73e0*/  SYNCS.PHASECHK.TRANS64.TRYWAIT P2, [UR10+0x3c400], R190 ;  /* 0x03c400beff0075a7 */ /* 0x0002a2000804014a */
[----:B------:R-:W-:Y:S01]  /*73f0*/  F2FP.BF16.F32.PACK_AB R154, R161, R156 ;  /* 0x0000009ca19a723e */ /* 0x000fe200000010ff */
[----:B------:R-:W-:Y:S01]  /*7400*/  FMUL R26, R26, R200 ;  /* 0x000000c81a1a7220 */ /* 0x000fe20000400000 */
[----:B------:R-:W-:Y:S01]  /*7410*/  F2FP.BF16.F32.PACK_AB R156, R165, R160 ;  /* 0x000000a0a59c723e */ /* 0x000fe200000010ff */
[----:B------:R-:W-:Y:S01]  /*7420*/  FMUL R27, R27, R200 ;  /* 0x000000c81b1b7220 */ /* 0x000fe20000400000 */
[----:B------:R-:W-:Y:S01]  /*7430*/  F2FP.BF16.F32.PACK_AB R159, R171, R162 ;  /* 0x000000a2ab9f723e */ /* 0x000fe200000010ff */
[-C--:B------:R-:W-:Y:S01]  /*7440*/  FMUL R30, R30, R200.reuse ;  /* 0x000000c81e1e7220 */ /* 0x080fe20000400000 */
        /* <DEDUP_REMOVED lines=130> */
.L_x_41:
[----:B------:R-:W-:Y:S05]  /*7c70*/  @P2 BRA `(.L_x_42) ;  /* 0x0000000000082947 */ /* 0x000fea0003800000 */
[----:B------:R-:W1:Y:S02]  /*7c80*/  SYNCS.PHASECHK.TRANS64.TRYWAIT P2, [UR10+0x3c400], R190 ;  /* 0x03c400beff0075a7 */ /* 0x000e64000804014a */
[----:B-1----:R-:W-:Y:S05]  /*7c90*/  @!P2 BRA `(.L_x_43) ;  /* 0x0000005000f0a947 */ /* 0x002fea0003800000 */
.L_x_42:
[----:B------:R-:W-:Y:S01]  /*7ca0*/  ULEA UR14, UR5, UR38, 0xb ;  /* 0x00000026050e7291 */ /* 0x000fe2000f8e583f */
[----:B------:R-:W-:Y:S01]  /*7cb0*/  WARPGROUP.ARRIVE ;  /* 0x00000000000079c5 */ /* 0x000fe20000000000 */
[----:B------:R-:W-:Y:S01]  /*7cc0*/  UMOV UR11, 0x40000040 ;  /* 0x40000040000b7882 */ /* 0x000fe20000000000 */
[----:B-1----:R-:W-:-:S04]  /*7cd0*/  F2FP.BF16.F32.PACK_AB R167, R182, R183 ;  /* 0x000000b7b6a7723e */ /* 0x002fc800000010ff */
        /* <DEDUP_REMOVED lines=23> */
.L_x_44:
[----:B------:R-:W-:-:S04]  /*7e50*/  ULEA UR10, UR6, UR37, 0x3 ;  /* 0x00000025060a7291 */ /* 0x000fc8000f8e183f */
[----:B------:R-:W-:-:S04]  /*7e60*/  UIADD3 UR10, UR10, 0x3c428, URZ ;  /* 0x0003c4280a0a7890 */ /* 0x000fc8000fffe03f */
[----:B------:R-:W-:-:S09]  /*7e70*/  UPRMT UR10, URZ, 0x654, UR10 ;  /* 0x000006543f0a7896 */ /* 0x000fd2000800000a */
[----:B------:R-:W-:Y:S01]  /*7e80*/  SYNCS.ARRIVE.TRANS64.RED.A1T0 RZ, [UR10], RZ ;  /* 0x000000ffffff79a7 */ /* 0x000fe2000810040a */
[----:B------:R-:W-:Y:S05]  /*7e90*/  @P1 BRA `(.L_x_45) ;  /* 0x0000000000041947 */ /* 0x000fea0003800000 */
[----:B------:R-:W-:Y:S01]  /*7ea0*/  BPT.TRAP 0x1 ;  /* 0x000000040000795c */ /* 0x000fe20000300000 */
.L_x_45:
[----:B------:R-:W-:-:S04]  /*7eb0*/  UIADD3 UR6, UR6, 0x1, URZ ;  /* 0x0000000106067890 */ /* 0x000fc8000fffe03f */
[----:B------:R-:W-:-:S04]  /*7ec0*/  UISETP.NE.AND UP0, UPT, UR6, 0x5, UPT ;  /* 0x000000050600788c */ /* 0x000fc8000bf05270 */
[----:B------:R-:W-:Y:S01]  /*7ed0*/  USEL UR10, UR6, URZ, UP0 ;  /* 0x0000003f060a7287 */ /* 0x000fe20008000000 */
[----:B------:R-:W-:Y:S11]  /*7ee0*/  @!P0 BRA `(.L_x_46) ;  /* 0x0000000000048947 */ /* 0x000ff60003800000 */
[----:B------:R-:W-:Y:S01]  /*7ef0*/  BPT.TRAP 0x1 ;  /* 0x000000040000795c */ /* 0x000fe20000300000 */
.L_x_46:
[----:B------:R-:W-:-:S04]  /*7f00*/  ULEA UR6, UR10, UR37, 0x3 ;  /* 0x000000250a067291 */ /* 0x000fc8000f8e183f */
[----:B------:R-:W-:-:S04]  /*7f10*/  UIADD3 UR6, UR6, 0x3c428, URZ ;  /* 0x0003c42806067890 */ /* 0x000fc8000fffe03f */
[----:B------:R-:W-:-:S09]  /*7f20*/  UPRMT UR6, URZ, 0x654, UR6 ;  /* 0x000006543f067896 */ /* 0x000fd20008000006 */
[----:B------:R-:W-:Y:S01]  /*7f30*/  SYNCS.ARRIVE.TRANS64.RED.A1T0 RZ, [UR6], RZ ;  /* 0x000000ffffff79a7 */ /* 0x000fe20008100406 */
[----:B------:R-:W-:Y:S05]  /*7f40*/  @P1 BRA `(.L_x_47) ;  /* 0x0000000000041947 */ /* 0x000fea0003800000 */
[----:B------:R-:W-:Y:S01]  /*7f50*/  BPT.TRAP 0x1 ;  /* 0x000000040000795c */ /* 0x000fe20000300000 */
.L_x_47:
        /* <DEDUP_REMOVED lines=9> */
[----:B------:R-:W-:Y:S01]  /*7ff0*/  MOV R190, R20 ;  /* 0x0000001400be7202 */ /* 0x000fe20000000f00 */
[----:B------:R-:W-:-:S02]  /*8000*/  USEL UR6, UR6, URZ, UP0 ;  /* 0x0000003f06067287 */ /* 0x000fc40008000000 */
[----:B------:R-:W-:Y:S02]  /*8010*/  USEL UR36, UR5, URZ, UP1 ;  /* 0x0000003f05247287 */ /* 0x000fe40008800000 */
[----:B------:R-:W-:Y:S01]  /*8020*/  LOP3.LUT R23, R23, UR10, RZ, 0x3c, !PT ;  /* 0x0000000a17177c12 */ /* 0x000fe2000f8e3cff */
[----:B------:R-:W-:Y:S09]  /*8030*/  @P2 BRA `(.L_x_48) ;  /* 0xffffffd800282947 */ /* 0x000ff2000383ffff */
.L_x_37:
[----:B------:R-:W-:-:S13]  /*8040*/  R2UR UR4, R16 ;  /* 0x00000000100472ca */ /* 0x000fda00000e0000 */
[----:B------:R-:W-:-:S04]  /*8050*/  ULOP3.LUT UR4, UR4, 0x1, URZ, 0xfc, !UPT ;  /* 0x0000000104047892 */ /* 0x000fc8000f8efc3f */
[----:B------:R-:W-:-:S06]  /*8060*/  UISETP.NE.AND UP0, UPT, UR4, 0x3, UPT ;  /* 0x000000030400788c */ /* 0x000fcc000bf05270 */
[----:B------:R-:W-:-:S13]  /*8070*/  PLOP3.LUT P2, PT, PT, PT, UP0, 0x80, 0x0 ;  /* 0x000000000000781c */ /* 0x000fda0003f4f008 */
[----:B------:R-:W-:Y:S05]  /*8080*/  @!P2 BRA `(.L_x_49) ;  /* 0x000000000004a947 */ /* 0x000fea0003800000 */
[----:B------:R-:W-:Y:S01]  /*8090*/  BPT.TRAP 0x1 ;  /* 0x000000040000795c */ /* 0x000fe20000300000 */
.L_x_49:
[----:B------:R-:W-:Y:S01]  /*80a0*/  R2UR UR5, R16 ;  /* 0x00000000100572ca */ /* 0x000fe200000e0000 */
[----:B------:R-:W-:-:S04]  /*80b0*/  ULEA UR4, UR45, UR37, 0x3 ;  /* 0x000000252d047291 */ /* 0x000fc8000f8e183f */
[----:B------:R-:W-:-:S04]  /*80c0*/  UIADD3 UR4, UR4, 0x3c460, URZ ;  /* 0x0003c46004047890 */ /* 0x000fc8000fffe03f */
[----:B------:R-:W-:-:S04]  /*80d0*/  UPRMT UR4, URZ, 0x654, UR4 ;  /* 0x000006543f047896 */ /* 0x000fc80008000004 */
[----:B------:R-:W-:-:S05]  /*80e0*/  UISETP.GT.U32.AND UP0, UPT, UR5, 0x1, UPT ;  /* 0x000000010500788c */ /* 0x000fca000bf04070 */
[----:B------:R-:W-:Y:S01]  /*80f0*/  SYNCS.ARRIVE.TRANS64.RED.A1T0 RZ, [UR4], RZ ;  /* 0x000000ffffff79a7 */ /* 0x000fe20008100404 */
[----:B------:R-:W-:-:S13]  /*8100*/  PLOP3.LUT P2, PT, PT, PT, UP0, 0x80, 0x0 ;  /* 0x000000000000781c */ /* 0x000fda0003f4f008 */
[----:B------:R-:W-:Y:S05]  /*8110*/  @P2 BRA `(.L_x_50) ;  /* 0x0000000000042947 */ /* 0x000fea0003800000 */
[----:B------:R-:W-:Y:S01]  /*8120*/  BPT.TRAP 0x1 ;  /* 0x000000040000795c */ /* 0x000fe20000300000 */
.L_x_50:
[----:B------:R-:W-:Y:S05]  /*8130*/  @!P0 BRA `(.L_x_51) ;  /* 0x0000000000048947 */ /* 0x000fea0003800000 */
[----:B------:R-:W-:Y:S01]  /*8140*/  BPT.TRAP 0x1 ;  /* 0x000000040000795c */ /* 0x000fe20000300000 */
.L_x_51:
[----:B------:R-:W-:-:S04]  /*8150*/  ULEA UR6, UR6, UR37, 0x3 ;  /* 0x0000002506067291 */ /* 0x000fc8000f8e183f */
[----:B------:R-:W-:-:S04]  /*8160*/  UIADD3 UR6, UR6, 0x3c428, URZ ;  /* 0x0003c42806067890 */ /* 0x000fc8000fffe03f */
[----:B------:R-:W-:-:S09]  /*8170*/  UPRMT UR6, URZ, 0x654, UR6 ;  /* 0x000006543f067896 */ /* 0x000fd20008000006 */
[----:B------:R-:W-:Y:S01]  /*8180*/  SYNCS.ARRIVE.TRANS64.RED.A1T0 RZ, [UR6], RZ ;  /* 0x000000ffffff79a7 */ /* 0x000fe20008100406 */
[----:B------:R-:W-:Y:S05]  /*8190*/  @P1 BRA `(.L_x_52) ;  /* 0x0000000000041947 */ /* 0x000fea0003800000 */
[----:B------:R-:W-:Y:S01]  /*81a0*/  BPT.TRAP 0x1 ;  /* 0x000000040000795c */ /* 0x000fe20000300000 */
.L_x_52:
[----:B------:R-:W1:Y:S01]  /*81b0*/  SHFL.BFLY PT, R4, R187, 0x1, 0x1f ;  /* 0x0c201f00bb047f89 */ /* 0x000e6200000e0000 */
[----:B------:R-:W-:Y:S01]  /*81c0*/  BSSY B0, `(.L_x_53) ;  /* 0x0000023000007945 */ /* 0x000fe20003800000 */
[----:B------:R-:W-:Y:S02]  /*81d0*/  MOV R9, 0x3f800000 ;  /* 0x3f80000000097802 */ /* 0x000fe40000000f00 */
[----:B------:R-:W2:Y:S01]  /*81e0*/  SHFL.BFLY PT, R6, R21, 0x1, 0x1f ;  /* 0x0c201f0015067f89 */ /* 0x000ea200000e0000 */
[----:B------:R-:W-:Y:S02]  /*81f0*/  MOV R5, 0x3f800000 ;  /* 0x3f80000000057802 */ /* 0x000fe40000000f00 */
[----:B------:R-:W-:Y:S01]  /*8200*/  MOV R7, 0x7f800000 ;  /* 0x7f80000000077802 */ /* 0x000fe20000000f00 */
[----:B-1----:R-:W-:Y:S01]  /*8210*/  FADD R4, R4, R187 ;  /* 0x000000bb04047221 */ /* 0x002fe20000000000 */
[----:B--2---:R-:W-:-:S04]  /*8220*/  FADD R15, R6, R21 ;  /* 0x00000015060f7221 */ /* 0x004fc80000000000 */
[----:B------:R-:W1:Y:S01]  /*8230*/  SHFL.BFLY PT, R3, R4, 0x2, 0x1f ;  /* 0x0c401f0004037f89 */ /* 0x000e6200000e0000 */
[----:B------:R-:W-:-:S03]  /*8240*/  MOV R6, 0x7f800000 ;  /* 0x7f80000000067802 */ /* 0x000fc60000000f00 */
[----:B------:R-:W2:Y:S01]  /*8250*/  SHFL.BFLY PT, R152, R15, 0x2, 0x1f ;  /* 0x0c401f000f987f89 */ /* 0x000ea200000e0000 */
[C---:B-1----:R-:W-:Y:S01]  /*8260*/  FSETP.NE.AND P0, PT, R4.reuse, -R3, PT ;  /* 0x800000030400720b */ /* 0x042fe20003f05000 */
[----:B------:R-:W-:Y:S01]  /*8270*/  FADD R3, R4, R3 ;  /* 0x0000000304037221 */ /* 0x000fe20000000000 */
[----:B--2---:R-:W-:-:S11]  /*8280*/  FADD R8, R15, R152 ;  /* 0x000000980f087221 */ /* 0x004fd60000000000 */
[----:B------:R-:W-:Y:S05]  /*8290*/  @!P0 BRA `(.L_x_54) ;  /* 0x0000000000548947 */ /* 0x000fea0003800000 */
[----:B------:R-:W-:Y:S01]  /*82a0*/  IADD3 R4, R3, 0x1800000, RZ ;  /* 0x0180000003047810 */ /* 0x000fe20007ffe0ff */
[----:B------:R-:W-:Y:S03]  /*82b0*/  BSSY B1, `(.L_x_55) ;  /* 0x000000c000017945 */ /* 0x000fe60003800000 */
[----:B------:R-:W-:-:S04]  /*82c0*/  LOP3.LUT R4, R4, 0x7f800000, RZ, 0xc0, !PT ;  /* 0x7f80000004047812 */ /* 0x000fc800078ec0ff */
[----:B------:R-:W-:-:S13]  /*82d0*/  ISETP.GT.U32.AND P0, PT, R4, 0x1ffffff, PT ;  /* 0x01ffffff0400780c */ /* 0x000fda0003f04070 */
[----:B------:R-:W-:Y:S05]  /*82e0*/  @P0 BRA `(.L_x_56) ;  /* 0x0000000000100947 */ /* 0x000fea0003800000 */
[----:B------:R-:W-:-:S07]  /*82f0*/  MOV R10, 0x8310 ;  /* 0x00008310000a7802 */ /* 0x000fce0000000f00 */
[----:B------:R-:W-:Y:S05]  /*8300*/  CALL.REL.NOINC `($__internal_0_$__cuda_sm20_rcp_rn_f32_slowpath) ;  /* 0x0000005000687944 */ /* 0x000fea0003c00000 */
[----:B------:R-:W-:Y:S01]  /*8310*/  MOV R5, R11 ;  /* 0x0000000b00057202 */ /* 0x000fe20000000f00 */
[----:B------:R-:W-:Y:S06]  /*8320*/  BRA `(.L_x_57) ;  /* 0x0000000000107947 */ /* 0x000fec0003800000 */
.L_x_56:
[----:B------:R-:W1:Y:S02]  /*8330*/  MUFU.RCP R4, R3 ;  /* 0x0000000300047308 */ /* 0x000e640000001000 */
[----:B-1----:R-:W-:-:S04]  /*8340*/  FFMA R5, R3, R4, -1 ;  /* 0xbf80000003057423 */ /* 0x002fc80000000004 */
[----:B------:R-:W-:-:S04]  /*8350*/  FADD.FTZ R5, -R5, -RZ ;  /* 0x800000ff05057221 */ /* 0x000fc80000010100 */
[----:B------:R-:W-:-:S07]  /*8360*/  FFMA R5, R4, R5, R4 ;  /* 0x0000000504057223 */ /* 0x000fce0000000004 */
.L_x_57:
[----:B------:R-:W-:Y:S05]  /*8370*/  BSYNC B1 ;  /* 0x0000000000017941 */ /* 0x000fea0003800000 */
.L_x_55:
[----:B------:R-:W-:Y:S01]  /*8380*/  FSETP.GEU.AND P0, PT, |R3|, 1.175494350822287508e-38, PT ;  /* 0x008000000300780b */ /* 0x000fe20003f0e200 */
[----:B------:R-:W-:-:S12]  /*8390*/  ULDC UR4, c[0x0][0x600] ;  /* 0x0001800000047ab9 */ /* 0x000fd80000000800 */
[----:B------:R-:W-:-:S04]  /*83a0*/  @!P0 FMUL R3, R3, 16777216 ;  /* 0x4b80000003038820 */ /* 0x000fc80000400000 */
[----:B------:R-:W1:Y:S02]  /*83b0*/  MUFU.LG2 R4, R3 ;  /* 0x0000000300047308 */ /* 0x000e640000000c00 */
[----:B-1----:R-:W-:-:S04]  /*83c0*/  @!P0 FADD R4, R4, -24 ;  /* 0xc1c0000004048421 */ /* 0x002fc80000000000 */
[----:B------:R-:W-:-:S04]  /*83d0*/  FMUL R7, R4, 0.69314718246459960938 ;  /* 0x3f31721804077820 */ /* 0x000fc80000400000 */
[----:B------:R-:W-:-:S07]  /*83e0*/  FFMA R7, R188, UR4, R7 ;  /* 0x00000004bc077c23 */ /* 0x000fce0008000007 */
.L_x_54:
[----:B------:R-:W-:Y:S05]  /*83f0*/  BSYNC B0 ;  /* 0x0000000000007941 */ /* 0x000fea0003800000 */
.L_x_53:
[----:B------:R-:W-:Y:S01]  /*8400*/  FSETP.NE.AND P0, PT, R15, -R152, PT ;  /* 0x800000980f00720b */ /* 0x000fe20003f05000 */
[----:B------:R-:W-:Y:S01]  /*8410*/  ULDC UR4, c[0x0][0x608] ;  /* 0x0001820000047ab9 */ /* 0x000fe20000000800 */
[----:B------:R-:W-:Y:S01]  /*8420*/  BSSY B0, `(.L_x_58) ;  /* 0x0000059000007945 */ /* 0x000fe20003800000 */
[----:B------:R-:W-:-:S04]  /*8430*/  FMUL R5, R5, UR4 ;  /* 0x0000000405057c20 */ /* 0x000fc80008400000 */
        /* <DEDUP_REMOVED lines=64> */
[----:B------:R-:W-:Y:S06]  /*8840*/  @!P0 BRA `(.L_x_59) ;  /* 0x0000000000588947 */ /* 0x000fec0003800000 */
[----:B------:R-:W-:Y:S01]  /*8850*/  IADD3 R3, R8, 0x1800000, RZ ;  /* 0x0180000008037810 */ /* 0x000fe20007ffe0ff */
[----:B------:R-:W-:Y:S03]  /*8860*/  BSSY B1, `(.L_x_60) ;  /* 0x000000d000017945 */ /* 0x000fe60003800000 */
[----:B------:R-:W-:-:S04]  /*8870*/  LOP3.LUT R3, R3, 0x7f800000, RZ, 0xc0, !PT ;  /* 0x7f80000003037812 */ /* 0x000fc800078ec0ff */
[----:B------:R-:W-:-:S13]  /*8880*/  ISETP.GT.U32.AND P0, PT, R3, 0x1ffffff, PT ;  /* 0x01ffffff0300780c */ /* 0x000fda0003f04070 */
[----:B------:R-:W-:Y:S05]  /*8890*/  @P0 BRA `(.L_x_61) ;  /* 0x0000000000140947 */ /* 0x000fea0003800000 */
[----:B------:R-:W-:Y:S02]  /*88a0*/  MOV R3, R8 ;  /* 0x0000000800037202 */ /* 0x000fe40000000f00 */
[----:B------:R-:W-:-:S07]  /*88b0*/  MOV R10, 0x88d0 ;  /* 0x000088d0000a7802 */ /* 0x000fce0000000f00 */
[----:B------:R-:W-:Y:S05]  /*88c0*/  CALL.REL.NOINC `($__internal_0_$__cuda_sm20_rcp_rn_f32_slowpath) ;  /* 0x0000004800f87944 */ /* 0x000fea0003c00000 */
[----:B------:R-:W-:Y:S01]  /*88d0*/  MOV R9, R11 ;  /* 0x0000000b00097202 */ /* 0x000fe20000000f00 */
[----:B------:R-:W-:Y:S06]  /*88e0*/  BRA `(.L_x_62) ;  /* 0x0000000000107947 */ /* 0x000fec0003800000 */
.L_x_61:
[----:B------:R-:W1:Y:S02]  /*88f0*/  MUFU.RCP R9, R8 ;  /* 0x0000000800097308 */ /* 0x000e640000001000 */
[----:B-1----:R-:W-:-:S04]  /*8900*/  FFMA R3, R8, R9, -1 ;  /* 0xbf80000008037423 */ /* 0x002fc80000000009 */
[----:B------:R-:W-:-:S04]  /*8910*/  FADD.FTZ R4, -R3, -RZ ;  /* 0x800000ff03047221 */ /* 0x000fc80000010100 */
[----:B------:R-:W-:-:S07]  /*8920*/  FFMA R9, R9, R4, R9 ;  /* 0x0000000409097223 */ /* 0x000fce0000000009 */
.L_x_62:
[----:B------:R-:W-:Y:S05]  /*8930*/  BSYNC B1 ;  /* 0x0000000000017941 */ /* 0x000fea0003800000 */
.L_x_60:
[----:B------:R-:W-:Y:S01]  /*8940*/  FSETP.GEU.AND P0, PT, |R8|, 1.175494350822287508e-38, PT ;  /* 0x008000000800780b */ /* 0x000fe20003f0e200 */
[----:B------:R-:W-:-:S12]  /*8950*/  ULDC UR4, c[0x0][0x600] ;  /* 0x0001800000047ab9 */ /* 0x000fd80000000800 */
[----:B------:R-:W-:-:S04]  /*8960*/  @!P0 FMUL R8, R8, 16777216 ;  /* 0x4b80000008088820 */ /* 0x000fc80000400000 */
[----:B------:R-:W1:Y:S02]  /*8970*/  MUFU.LG2 R3, R8 ;  /* 0x0000000800037308 */ /* 0x000e640000000c00 */
[----:B-1----:R-:W-:-:S04]  /*8980*/  @!P0 FADD R3, R3, -24 ;  /* 0xc1c0000003038421 */ /* 0x002fc80000000000 */
[----:B------:R-:W-:-:S04]  /*8990*/  FMUL R3, R3, 0.69314718246459960938 ;  /* 0x3f31721803037820 */ /* 0x000fc80000400000 */
[----:B------:R-:W-:-:S07]  /*89a0*/  FFMA R6, R20, UR4, R3 ;  /* 0x0000000414067c23 */ /* 0x000fce0008000003 */
.L_x_59:
[----:B------:R-:W-:Y:S05]  /*89b0*/  BSYNC B0 ;  /* 0x0000000000007941 */ /* 0x000fea0003800000 */
.L_x_58:
[----:B------:R-:W-:Y:S01]  /*89c0*/  R2UR UR5, R0 ;  /* 0x00000000000572ca */ /* 0x000fe200000e0000 */
[----:B------:R-:W-:Y:S01]  /*89d0*/  USHF.L.U32 UR42, UR60, 0x6, URZ ;  /* 0x000000063c2a7899 */ /* 0x000fe2000800063f */
[----:B------:R-:W-:Y:S02]  /*89e0*/  SHF.L.U32 R3, R184, 0x1f, RZ ;  /* 0x0000001fb8037819 */ /* 0x000fe400000006ff */
[----:B------:R-:W-:Y:S02]  /*89f0*/  R2UR UR4, R19 ;  /* 0x00000000130472ca */ /* 0x000fe400000e0000 */
[----:B------:R-:W-:-:S07]  /*8a00*/  LOP3.LUT P0, RZ, R2, 0x3, RZ, 0xc0, !PT ;  /* 0x0000000302ff7812 */ /* 0x000fce000780c0ff */
[----:B------:R-:W1:Y:S04]  /*8a10*/  SYNCS.PHASECHK.TRANS64.TRYWAIT P1, [UR5+0x8], R3 ;  /* 0x00000803ff0075a7 */ /* 0x000e680008020145 */
[----:B------:R-:W-:Y:S02]  /*8a20*/  UISETP.NE.AND UP0, UPT, UR4, 0x1, UPT ;  /* 0x000000010400788c */ /* 0x000fe4000bf05270 */
[----:B------:R-:W-:-:S03]  /*8a30*/  UISETP.NE.AND UP1, UPT, UR4, 0x2, UPT ;  /* 0x000000020400788c */ /* 0x000fc6000bf25270 */
[----:B------:R-:W-:Y:S02]  /*8a40*/  ULDC UR4, c[0x0][0x608] ;  /* 0x0001820000047ab9 */ /* 0x000fe40000000800 */
[----:B------:R-:W-:-:S04]  /*8a50*/  FMUL R9, R9, UR4 ;  /* 0x0000000409097c20 */ /* 0x000fc80008400000 */
[----:B------:R-:W-:Y:S02]  /*8a60*/  @!UP0 ULOP3.LUT UP2, URZ, UR45, 0x2, URZ, 0xc0, !UPT ;  /* 0x000000022d3f8892 */ /* 0x000fe4000f84c03f */
[----:B------:R-:W-:Y:S02]  /*8a70*/  @!UP0 ULOP3.LUT UR45, UR45, 0x1, URZ, 0xc0, !UPT ;  /* 0x000000012d2d8892 */ /* 0x000fe4000f8ec03f */
[----:B------:R-:W-:Y:S02]  /*8a80*/  @!UP0 USEL UR5, URZ, 0x1, UP2 ;  /* 0x000000013f058887 */ /* 0x000fe40009000000 */
[----:B------:R-:W-:Y:S02]  /*8a90*/  @!UP1 UIADD3 UR6, UR45, 0x1, URZ ;  /* 0x000000012d069890 */ /* 0x000fe4000fffe03f */
[----:B------:R-:W-:Y:S02]  /*8aa0*/  @!UP0 ULOP3.LUT UR61, UR61, UR5, URZ, 0x3c, !UPT ;  /* 0x000000053d3d8292 */ /* 0x000fe4000f8e3c3f */
[----:B------:R-:W-:-:S02]  /*8ab0*/  @!UP1 UISETP.GT.U32.AND UP2, UPT, UR6, 0x1, UPT ;  /* 0x000000010600988c */ /* 0x000fc4000bf44070 */
[----:B------:R-:W-:Y:S02]  /*8ac0*/  @!UP1 ULOP3.LUT UR45, UR45, 0x1, URZ, 0xc, !UPT ;  /* 0x000000012d2d9892 */ /* 0x000fe4000f8e0c3f */
[----:B------:R-:W-:-:S04]  /*8ad0*/  @!UP1 USEL UR5, URZ, 0x1, !UP2 ;  /* 0x000000013f059887 */ /* 0x000fc8000d000000 */
[----:B------:R-:W-:Y:S01]  /*8ae0*/  @!UP1 ULOP3.LUT UR61, UR61, UR5, URZ, 0x3c, !UPT ;  /* 0x000000053d3d9292 */ /* 0x000fe2000f8e3c3f */
[----:B-1----:R-:W-:Y:S11]  /*8af0*/  @!P1 BRA `(.L_x_63) ;  /* 0x0000004400709947 */ /* 0x002ff60003800000 */
.L_x_139:
[----:B------:R-:W-:Y:S04]  /*8b00*/  BSSY B0, `(.L_x_64) ;  /* 0x000001b000007945 */ /* 0x000fe80003800000 */
[----:B------:R-:W-:Y:S05]  /*8b10*/  @P0 BRA `(.L_x_65) ;  /* 0x0000000000640947 */ /* 0x000fea0003800000 */
[----:B------:R-:W2:Y:S01]  /*8b20*/  LDC R8, c[0x0][0xa10] ;  /* 0x00028400ff087b82 */ /* 0x000ea20000000800 */
[----:B------:R-:W-:Y:S01]  /*8b30*/  LOP3.LUT R0, R2, 0x60, RZ, 0xc0, !PT ;  /* 0x0000006002007812 */ /* 0x000fe200078ec0ff */
[----:B------:R-:W-:Y:S01]  /*8b40*/  ULDC UR4, c[0x0][0x288] ;  /* 0x0000a20000047ab9 */ /* 0x000fe20000000800 */
[----:B-1----:R-:W-:Y:S01]  /*8b50*/  SHF.R.U32.HI R3, RZ, 0x2, R2 ;  /* 0x00000002ff037819 */ /* 0x002fe20000011602 */
[----:B------:R-:W-:Y:S01]  /*8b60*/  ULDC.64 UR6, c[0x0][0x208] ;  /* 0x0000820000067ab9 */ /* 0x000fe20000000a00 */
[----:B------:R-:W-:Y:S02]  /*8b70*/  SHF.R.U32.HI R0, RZ, 0x5, R0 ;  /* 0x00000005ff007819 */ /* 0x000fe40000011600 */
[----:B------:R-:W-:Y:S01]  /*8b80*/  IADD3 R11, RZ, -UR46, RZ ;  /* 0x8000002eff0b7c10 */ /* 0x000fe2000fffe0ff */
[----:B------:R-:W1:Y:S01]  /*8b90*/  LDC.64 R4, c[0x0][0x688] ;  /* 0x0001a200ff047b82 */ /* 0x000e620000000a00 */
[----:B------:R-:W-:Y:S02]  /*8ba0*/  LOP3.LUT R3, R3, 0x7, RZ, 0xc0, !PT ;  /* 0x0000000703037812 */ /* 0x000fe400078ec0ff */
[----:B------:R-:W-:-:S04]  /*8bb0*/  SHF.L.U32 R0, R0, 0x4, RZ ;  /* 0x0000000400007819 */ /* 0x000fc800000006ff */
[----:B------:R-:W-:Y:S01]  /*8bc0*/  LOP3.LUT R3, R0, 0xfffffff0, R3, 0xe2, !PT ;  /* 0xfffffff000037812 */ /* 0x000fe200078ee203 */
[----:B--2---:R-:W-:-:S03]  /*8bd0*/  IMAD R11, R8, R11, UR47 ;  /* 0x0000002f080b7e24 */ /* 0x004fc6000f8e020b */
[----:B------:R-:W-:-:S04]  /*8be0*/  IADD3 R8, R3, UR42, RZ ;  /* 0x0000002a03087c10 */ /* 0x000fc8000fffe0ff */
[C---:B------:R-:W-:Y:S02]  /*8bf0*/  IADD3 R0, R8.reuse, 0x8, RZ ;  /* 0x0000000808007810 */ /* 0x040fe40007ffe0ff */
[----:B------:R-:W-:Y:S01]  /*8c00*/  ISETP.GE.U32.AND P0, PT, R8, UR4, PT ;  /* 0x0000000408007c0c */ /* 0x000fe2000bf06070 */
[----:B-1----:R-:W-:Y:S01]  /*8c10*/  IMAD R4, R11, R4, UR42 ;  /* 0x0000002a0b047e24 */ /* 0x002fe2000f8e0204 */
[----:B------:R-:W-:Y:S01]  /*8c20*/  ISETP.GE.U32.AND P1, PT, R0, UR4, PT ;  /* 0x0000000400007c0c */ /* 0x000fe2000bf26070 */
[----:B------:R-:W-:Y:S02]  /*8c30*/  ULDC.64 UR4, c[0x0][0x680] ;  /* 0x0001a00000047ab9 */ /* 0x000fe40000000a00 */
[----:B------:R-:W-:-:S05]  /*8c40*/  IMAD R4, R5, UR44, R4 ;  /* 0x0000002c05047c24 */ /* 0x000fca000f8e0204 */
[----:B------:R-:W-:-:S04]  /*8c50*/  IADD3 R3, P2, R3, R4, RZ ;  /* 0x0000000403037210 */ /* 0x000fc80007f5e0ff */
[----:B------:R-:W-:Y:S02]  /*8c60*/  LEA.HI.X.SX32 R0, R4, RZ, 0x1, P2 ;  /* 0x000000ff04007211 */ /* 0x000fe400010f0eff */
[----:B------:R-:W-:-:S04]  /*8c70*/  LEA R4, P2, R3, UR4, 0x2 ;  /* 0x0000000403047c11 */ /* 0x000fc8000f8410ff */
[----:B------:R-:W-:-:S05]  /*8c80*/  LEA.HI.X R5, R3, UR5, R0, 0x2, P2 ;  /* 0x0000000503057c11 */ /* 0x000fca00090f1400 */
[----:B------:R2:W-:Y:S04]  /*8c90*/  @!P0 STG.E desc[UR6][R4.64], R7 ;  /* 0x0000000704008986 */ /* 0x0005e8000c101906 */
[----:B------:R2:W-:Y:S02]  /*8ca0*/  @!P1 STG.E desc[UR6][R4.64+0x20], R6 ;  /* 0x0000200604009986 */ /* 0x0005e4000c101906 */
.L_x_65:
[----:B------:R-:W-:Y:S05]  /*8cb0*/  BSYNC B0 ;  /* 0x0000000000007941 */ /* 0x000fea0003800000 */
.L_x_64:
[----:B------:R-:W-:Y:S01]  /*8cc0*/  ULDC.64 UR4, c[0x0][0x730] ;  /* 0x0001cc0000047ab9 */ /* 0x000fe20000000a00 */
[-C--:B------:R-:W-:Y:S01]  /*8cd0*/  FMUL R152, R26, R9.reuse ;  /* 0x000000091a987220 */ /* 0x080fe20000400000 */
[----:B------:R-:W-:Y:S01]  /*8ce0*/  ISETP.NE.U32.AND P0, PT, RZ, UR4, PT ;  /* 0x00000004ff007c0c */ /* 0x000fe2000bf05070 */
[-C--:B------:R-:W-:Y:S01]  /*8cf0*/  FMUL R153, R27, R9.reuse ;  /* 0x000000091b997220 */ /* 0x080fe20000400000 */
[-C--:B------:R-:W-:Y:S01]  /*8d00*/  FMUL R30, R30, R9.reuse ;  /* 0x000000091e1e7220 */ /* 0x080fe20000400000 */
[-C--:B------:R-:W-:Y:S01]  /*8d10*/  FMUL R31, R31, R9.reuse ;  /* 0x000000091f1f7220 */ /* 0x080fe20000400000 */
[----:B------:R-:W-:Y:S01]  /*8d20*/  ISETP.NE.AND.EX P0, PT, RZ, UR5, PT, P0 ;  /* 0x00000005ff007c0c */ /* 0x000fe2000bf05300 */
        /* <DEDUP_REMOVED lines=60> */
[----:B------:R-:W-:Y:S06]  /*90f0*/  @P0 BRA `(.L_x_66) ;  /* 0x0000000000280947 */ /* 0x000fec0003800000 */
[----:B------:R-:W-:Y:S02]  /*9100*/  ULDC.64 UR4, c[0x0][0x728] ;  /* 0x0001ca0000047ab9 */ /* 0x000fe40000000a00 */
[----:B------:R-:W-:-:S04]  /*9110*/  ISETP.NE.U32.AND P0, PT, RZ, UR4, PT ;  /* 0x00000004ff007c0c */ /* 0x000fc8000bf05070 */
[----:B------:R-:W-:-:S13]  /*9120*/  ISETP.NE.AND.EX P0, PT, RZ, UR5, PT, P0 ;  /* 0x00000005ff007c0c */ /* 0x000fda000bf05300 */
[----:B------:R-:W-:Y:S05]  /*9130*/  @!P0 BRA `(.L_x_67) ;  /* 0x0000000000108947 */ /* 0x000fea0003800000 */
[----:B-12---:R-:W1:Y:S01]  /*9140*/  LDC.64 R4, c[0x0][0x728] ;  /* 0x0001ca00ff047b82 */ /* 0x006e620000000a00 */
[----:B------:R-:W-:Y:S02]  /*9150*/  ULDC.64 UR4, c[0x0][0x208] ;  /* 0x0000820000047ab9 */ /* 0x000fe40000000a00 */
[----:B-1----:R3:W5:Y:S01]  /*9160*/  LDG.E R22, desc[UR4][R4.64] ;  /* 0x0000000404167981 */ /* 0x002762000c1e1900 */
[----:B------:R-:W-:Y:S05]  /*9170*/  BRA `(.L_x_66) ;  /* 0x0000000000087947 */ /* 0x000fea0003800000 */
.L_x_67:
[----:B------:R-:W-:Y:S02]  /*9180*/  ULDC UR4, c[0x0][0x720] ;  /* 0x0001c80000047ab9 */ /* 0x000fe40000000800 */
[----:B------:R-:W-:-:S07]  /*9190*/  MOV R22, UR4 ;  /* 0x0000000400167c02 */ /* 0x000fce0008000f00 */
.L_x_66:
[----:B------:R-:W-:-:S04]  /*91a0*/  MOV R0, RZ ;  /* 0x000000ff00007202 */ /* 0x000fc80000000f00 */
[----:B------:R-:W-:-:S13]  /*91b0*/  LOP3.LUT P0, RZ, R0, 0x1bf, RZ, 0xc0, !PT ;  /* 0x000001bf00ff7812 */ /* 0x000fda000780c0ff */
[----:B------:R-:W-:Y:S05]  /*91c0*/  @!P0 BRA `(.L_x_68) ;  /* 0x0000000000408947 */ /* 0x000fea0003800000 */
[----:B------:R-:W-:Y:S01]  /*91d0*/  MOV R14, 0x0 ;  /* 0x00000000000e7802 */ /* 0x000fe20000000f00 */
[----:B------:R-:W-:Y:S01]  /*91e0*/  ULDC.64 UR4, c[0x4][0x70] ;  /* 0x01001c0000047ab9 */ /* 0x000fe20000000a00 */
[----:B------:R-:W-:Y:S01]  /*91f0*/  ULDC.64 UR6, c[0x4][0x8] ;  /* 0x0100020000067ab9 */ /* 0x000fe20000000a00 */
[----:B-123--:R-:W-:Y:S02]  /*9200*/  MOV R4, UR4 ;  /* 0x0000000400047c02 */ /* 0x00efe40008000f00 */
[----:B------:R-:W-:Y:S01]  /*9210*/  MOV R5, UR5 ;  /* 0x0000000500057c02 */ /* 0x000fe20008000f00 */
[----:B------:R-:W1:Y:S01]  /*9220*/  LDC.64 R14, c[0x4][R14] ;  /* 0x010000000e0e7b82 */ /* 0x000e620000000a00 */
[----:B------:R-:W-:Y:S01]  /*9230*/  ULDC.64 UR4, c[0x4][0x78] ;  /* 0x01001e0000047ab9 */ /* 0x000fe20000000a00 */
[----:B------:R-:W-:Y:S02]  /*9240*/  MOV R10, UR6 ;  /* 0x00000006000a7c02 */ /* 0x000fe40008000f00 */
[----:B------:R-:W-:-:S02]  /*9250*/  MOV R6, UR4 ;  /* 0x0000000400067c02 */ /* 0x000fc40008000f00 */
[----:B------:R-:W-:Y:S02]  /*9260*/  MOV R7, UR5 ;  /* 0x0000000500077c02 */ /* 0x000fe40008000f00 */
[----:B------:R-:W-:Y:S02]  /*9270*/  MOV R11, UR7 ;  /* 0x00000007000b7c02 */ /* 0x000fe40008000f00 */
[----:B------:R-:W-:Y:S02]  /*9280*/  MOV R8, 0x70 ;  /* 0x0000007000087802 */ /* 0x000fe40000000f00 */
[----:B------:R-:W-:Y:S02]  /*9290*/  MOV R12, 0x1 ;  /* 0x00000001000c7802 */ /* 0x000fe40000000f00 */
[----:B------:R-:W-:-:S07]  /*92a0*/  MOV R13, RZ ;  /* 0x000000ff000d7202 */ /* 0x000fce0000000f00 */
[----:B------:R-:W-:-:S07]  /*92b0*/  LEPC R20, `(.L_x_68) ;  /* 0x000000001014794e */ /* 0x000fce0000000000 */
[----:B-1---5:R-:W-:Y:S05]  /*92c0*/  CALL.ABS.NOINC R14 ;  /* 0x000000000e007343 */ /* 0x022fea0003c00000 */
.L_x_68:
[----:B------:R-:W-:Y:S02]  /*92d0*/  R2UR UR4, R19 ;  /* 0x00000000130472ca */ /* 0x000fe400000e0000 */
[----:B------:R-:W-:-:S11]  /*92e0*/  MOV R26, UR37 ;  /* 0x00000025001a7c02 */ /* 0x000fd60008000f00 */
[----:B-1----:R-:W-:-:S05]  /*92f0*/  MOV R3, UR4 ;  /* 0x0000000400037c02 */ /* 0x002fca0008000f00 */
[----:B------:R-:W-:-:S05]  /*9300*/  IMAD R26, R3, 0x2200, R26 ;  /* 0x00002200031a7824 */ /* 0x000fca00078e021a */
[----:B------:R-:W-:-:S04]  /*9310*/  IADD3 R27, R26, 0x35e00, RZ ;  /* 0x00035e001a1b7810 */ /* 0x000fc80007ffe0ff */
[----:B------:R-:W-:-:S13]  /*9320*/  LOP3.LUT P0, RZ, R27, 0x1b0, RZ, 0xc0, !PT ;  /* 0x000001b01bff7812 */ /* 0x000fda000780c0ff */
[----:B------:R-:W-:Y:S05]  /*9330*/  @!P0 BRA `(.L_x_69) ;  /* 0x0000000000408947 */ /* 0x000fea0003800000 */
[----:B------:R-:W-:Y:S01]  /*9340*/  MOV R14, 0x0 ;  /* 0x00000000000e7802 */ /* 0x000fe20000000f00 */
[----:B------:R-:W-:Y:S01]  /*9350*/  ULDC.64 UR4, c[0x4][0x70] ;  /* 0x01001c0000047ab9 */ /* 0x000fe20000000a00 */
[----:B------:R-:W-:Y:S01]  /*9360*/  ULDC.64 UR6, c[0x4][0x78] ;  /* 0x01001e0000067ab9 */ /* 0x000fe20000000a00 */
[----:B--23--:R-:W-:Y:S02]  /*9370*/  MOV R4, UR4 ;  /* 0x0000000400047c02 */ /* 0x00cfe40008000f00 */
        /* <DEDUP_REMOVED lines=12> */
.L_x_69:
[C---:B------:R-:W-:Y:S01]  /*9440*/  SHF.L.U32 R0, R2.reuse, 0x4, RZ ;  /* 0x0000000402007819 */ /* 0x040fe200000006ff */
[----:B------:R-:W-:Y:S01]  /*9450*/  ULDC.64 UR4, c[0x0][0x730] ;  /* 0x0001cc0000047ab9 */ /* 0x000fe20000000a00 */
[----:B------:R-:W-:Y:S02]  /*9460*/  SHF.L.U32 R3, R2, 0x5, RZ ;  /* 0x0000000502037819 */ /* 0x000fe400000006ff */
[----:B------:R-:W-:Y:S02]  /*9470*/  LOP3.LUT R0, R0, 0x600, RZ, 0xc0, !PT ;  /* 0x0000060000007812 */ /* 0x000fe400078ec0ff */
[----:B--23--:R-:W-:Y:S02]  /*9480*/  SHF.R.U32.HI R5, RZ, 0x1, R2 ;  /* 0x00000001ff057819 */ /* 0x00cfe40000011602 */
[----:B------:R-:W-:Y:S02]  /*9490*/  LOP3.LUT R4, R3, 0xc0, RZ, 0xc0, !PT ;  /* 0x000000c003047812 */ /* 0x000fe400078ec0ff */
[----:B------:R-:W-:-:S02]  /*94a0*/  LOP3.LUT R0, R0, 0x20, R3, 0xf8, !PT ;  /* 0x0000002000007812 */ /* 0x000fc400078ef803 */
[----:B------:R-:W-:Y:S02]  /*94b0*/  LOP3.LUT R5, R4, 0x8, R5, 0xf8, !PT ;  /* 0x0000000804057812 */ /* 0x000fe400078ef805 */
[----:B------:R-:W-:Y:S02]  /*94c0*/  LOP3.LUT R4, R0, 0x100, R3, 0xf8, !PT ;  /* 0x0000010000047812 */ /* 0x000fe400078ef803 */
[----:B------:R-:W-:Y:S02]  /*94d0*/  LOP3.LUT R0, R2, 0x7f, RZ, 0xc0, !PT ;  /* 0x0000007f02007812 */ /* 0x000fe400078ec0ff */
[----:B------:R-:W-:Y:S01]  /*94e0*/  ISETP.NE.U32.AND P0, PT, RZ, UR4, PT ;  /* 0x00000004ff007c0c */ /* 0x000fe2000bf05070 */
[----:B------:R-:W-:Y:S01]  /*94f0*/  ULDC UR4, c[0x0][0x720] ;  /* 0x0001c80000047ab9 */ /* 0x000fe20000000800 */
[----:B------:R-:W-:Y:S02]  /*9500*/  IADD3 R0, R0, 0x1f, RZ ;  /* 0x0000001f00007810 */ /* 0x000fe40007ffe0ff */
[----:B------:R-:W-:-:S02]  /*9510*/  ISETP.NE.AND.EX P0, PT, RZ, UR5, PT, P0 ;  /* 0x00000005ff007c0c */ /* 0x000fc4000bf05300 */
[----:B------:R-:W-:Y:S02]  /*9520*/  SHF.L.U32 R6, R2, 0x2, RZ ;  /* 0x0000000202067819 */ /* 0x000fe400000006ff */
[----:B------:R-:W-:Y:S02]  /*9530*/  ISETP.GT.U32.AND P1, PT, R0, 0x3e, PT ;  /* 0x0000003e0000780c */ /* 0x000fe40003f24070 */
[----:B-----5:R-:W-:Y:S02]  /*9540*/  FSEL R3, R22, UR4, !P0 ;  /* 0x0000000416037c08 */ /* 0x020fe4000c000000 */
[----:B------:R-:W-:Y:S02]  /*9550*/  LOP3.LUT R5, R5, 0x18, R6, 0x78, !PT ;  /* 0x0000001805057812 */ /* 0x000fe400078e7806 */
[----:B------:R-:W-:Y:S01]  /*9560*/  LOP3.LUT P0, RZ, R2, 0x4, RZ, 0xc0, !PT ;  /* 0x0000000402ff7812 */ /* 0x000fe2000780c0ff */
[----:B------:R-:W-:Y:S01]  /*9570*/  FMUL R7, R30, R3 ;  /* 0x000000031e077220 */ /* 0x000fe20000400000 */
[----:B------:R-:W-:Y:S01]  /*9580*/  LOP3.LUT R0, R4, R5, RZ, 0xfc, !PT ;  /* 0x0000000504007212 */ /* 0x000fe200078efcff */
        /* <DEDUP_REMOVED lines=127> */
[----:B------:R-:W-:-:S02]  /*9d80*/  MOV R3, 0x20 ;  /* 0x0000002000037802 */ /* 0x000fc40000000f00 */
[----:B------:R-:W-:Y:S02]  /*9d90*/  F2FP.BF16.F32.PACK_AB R11, R20, R11 ;  /* 0x0000000b140b723e */ /* 0x000fe400000010ff */
[----:B------:R-:W-:Y:S02]  /*9da0*/  F2FP.BF16.F32.PACK_AB R5, R6, R5 ;  /* 0x000000050605723e */ /* 0x000fe400000010ff */
[----:B------:R-:W-:Y:S02]  /*9db0*/  F2FP.BF16.F32.PACK_AB R7, R8, R7 ;  /* 0x000000070807723e */ /* 0x000fe400000010ff */
[----:B------:R-:W-:Y:S02]  /*9dc0*/  F2FP.BF16.F32.PACK_AB R9, R10, R9 ;  /* 0x000000090a09723e */ /* 0x000fe400000010ff */
[----:B------:R-:W-:Y:S02]  /*9dd0*/  SEL R20, R3, 0xffffffe0, !P0 ;  /* 0xffffffe003147807 */ /* 0x000fe40004000000 */
[----:B------:R-:W-:-:S02]  /*9de0*/  F2FP.BF16.F32.PACK_AB R4, R25, R4 ;  /* 0x000000041904723e */ /* 0x000fc400000010ff */
[----:B------:R-:W-:Y:S02]  /*9df0*/  F2FP.BF16.F32.PACK_AB R6, R29, R28 ;  /* 0x0000001c1d06723e */ /* 0x000fe400000010ff */
[----:B------:R-:W-:Y:S02]  /*9e00*/  F2FP.BF16.F32.PACK_AB R8, R33, R32 ;  /* 0x000000202108723e */ /* 0x000fe400000010ff */
[----:B------:R-:W-:Y:S02]  /*9e10*/  F2FP.BF16.F32.PACK_AB R10, R37, R36 ;  /* 0x00000024250a723e */ /* 0x000fe400000010ff */
[C---:B------:R-:W-:Y:S02]  /*9e20*/  LEA R27, R0.reuse, R27, 0x1 ;  /* 0x0000001b001b7211 */ /* 0x040fe400078e08ff */
[----:B------:R-:W-:Y:S01]  /*9e30*/  LEA R3, R0, R26, 0x1 ;  /* 0x0000001a00037211 */ /* 0x000fe200078e08ff */
[----:B------:R-:W-:Y:S06]  /*9e40*/  @P1 BRA `(.L_x_70) ;  /* 0x0000000000041947 */ /* 0x000fec0003800000 */
[----:B------:R-:W-:-:S04]  /*9e50*/  DEPBAR.LE SB0, 0x1 ;  /* 0x000080400000791a */ /* 0x000fc80000000000 */
.L_x_70:
[----:B------:R-:W-:Y:S05]  /*9e60*/  WARPSYNC.ALL ;  /* 0x0000000000007948 */ /* 0x000fea0003800000 */
[----:B------:R-:W-:Y:S01]  /*9e70*/  BAR.SYNC.DEFER_BLOCKING 0x1, 0x80 ;  /* 0x0042000000007b1d */ /* 0x000fe20000010000 */
[----:B------:R-:W-:Y:S02]  /*9e80*/  IADD3 R0, R27, R20, RZ ;  /* 0x000000141b007210 */ /* 0x000fe40007ffe0ff */
[----:B------:R-:W-:Y:S02]  /*9e90*/  F2FP.BF16.F32.PACK_AB R12, R12, R15 ;  /* 0x0000000f0c0c723e */ /* 0x000fe400000010ff */
[----:B------:R-:W-:Y:S01]  /*9ea0*/  F2FP.BF16.F32.PACK_AB R13, R13, R42 ;  /* 0x0000002a0d0d723e */ /* 0x000fe200000010ff */
[----:B------:R-:W-:Y:S01]  /*9eb0*/  BSSY B0, `(.L_x_71) ;  /* 0x000001e000007945 */ /* 0x000fe20003800000 */
[----:B------:R-:W-:-:S02]  /*9ec0*/  F2FP.BF16.F32.PACK_AB R14, R14, R21 ;  /* 0x000000150e0e723e */ /* 0x000fc400000010ff */
[----:B------:R-:W-:Y:S02]  /*9ed0*/  F2FP.BF16.F32.PACK_AB R15, R47, R46 ;  /* 0x0000002e2f0f723e */ /* 0x000fe400000010ff */
[----:B------:R-:W-:Y:S02]  /*9ee0*/  F2FP.BF16.F32.PACK_AB R28, R49, R48 ;  /* 0x00000030311c723e */ /* 0x000fe400000010ff */
[----:B------:R-:W-:Y:S02]  /*9ef0*/  F2FP.BF16.F32.PACK_AB R29, R51, R50 ;  /* 0x00000032331d723e */ /* 0x000fe400000010ff */
[----:B------:R-:W-:Y:S02]  /*9f00*/  F2FP.BF16.F32.PACK_AB R30, R30, R35 ;  /* 0x000000231e1e723e */ /* 0x000fe400000010ff */
[----:B------:R-:W-:Y:S02]  /*9f10*/  F2FP.BF16.F32.PACK_AB R31, R31, R54 ;  /* 0x000000361f1f723e */ /* 0x000fe400000010ff */
[----:B------:R-:W-:Y:S01]  /*9f20*/  IADD3 R20, R20, 0x1000, R27 ;  /* 0x0000100014147810 */ /* 0x000fe20007ffe01b */
[----:B------:R1:W-:Y:S04]  /*9f30*/  STSM.16.M88.4 [R3+0x35e00], R4 ;  /* 0x035e000403007844 */ /* 0x0003e80000000200 */
[----:B------:R1:W-:Y:S01]  /*9f40*/  STSM.16.M88.4 [R0], R8 ;  /* 0x0000000800007844 */ /* 0x0003e20000000200 */
[----:B------:R-:W-:Y:S01]  /*9f50*/  @!PT LDS RZ, [RZ] ;  /* 0x00000000fffff984 */ /* 0x000fe20000000800 */
[----:B------:R-:W-:Y:S01]  /*9f60*/  @!PT LDS RZ, [RZ] ;  /* 0x00000000fffff984 */ /* 0x000fe20000000800 */
[----:B------:R-:W-:Y:S01]  /*9f70*/  @!PT LDS RZ, [RZ] ;  /* 0x00000000fffff984 */ /* 0x000fe20000000800 */
[----:B------:R-:W-:Y:S01]  /*9f80*/  @!PT LDS RZ, [RZ] ;  /* 0x00000000fffff984 */ /* 0x000fe20000000800 */
[----:B------:R2:W-:Y:S06]  /*9f90*/  MEMBAR.ALL.CTA ;  /* 0x0000000000007992 */ /* 0x0005ec0000008000 */
[----:B--2---:R-:W2:Y:S02]  /*9fa0*/  FENCE.VIEW.ASYNC.S ;  /* 0x00000000000073c6 */ /* 0x004ea40000000000 */
[----:B--2---:R-:W-:Y:S06]  /*9fb0*/  BAR.SYNC.DEFER_BLOCKING 0x1, 0x80 ;  /* 0x0042000000007b1d */ /* 0x004fec0000010000 */
[----:B------:R-:W-:Y:S05]  /*9fc0*/  @P1 BRA `(.L_x_72) ;  /* 0x0000000000301947 */ /* 0x000fea0003800000 */
[----:B------:R-:W-:Y:S01]  /*9fd0*/  R2UR UR40, R26 ;  /* 0x000000001a2872ca */ /* 0x000fe200000e0000 */
[----:B------:R-:W-:Y:S01]  /*9fe0*/  ULDC.64 UR8, c[0x0][0x198] ;  /* 0x0000660000087ab9 */ /* 0x000fe20000000a00 */
[----:B------:R-:W-:Y:S02]  /*9ff0*/  UIADD3 UR43, -UR46, URZ, URZ ;  /* 0x0000003f2e2b7290 */ /* 0x000fe4000fffe13f */
[----:B------:R-:W-:Y:S01]  /*a000*/  UIADD3 UR6, UP0, UR8, 0x670, URZ ;  /* 0x0000067008067890 */ /* 0x000fe2000ff1e03f */
[----:B------:R-:W-:Y:S01]  /*a010*/  ULDC UR4, c[0x0][0xa10] ;  /* 0x0002840000047ab9 */ /* 0x000fe20000000800 */
[----:B------:R-:W-:Y:S01]  /*a020*/  UMOV UR41, URZ ;  /* 0x0000003f00297c82 */ /* 0x000fe20008000000 */
[----:B------:R-:W-:Y:S02]  /*a030*/  UIMAD UR43, UR4, UR43, UR47 ;  /* 0x0000002b042b72a4 */ /* 0x000fe4000f8e022f */
[----:B------:R-:W-:-:S04]  /*a040*/  UIADD3.X UR7, URZ, UR9, URZ, UP0, !UPT ;  /* 0x000000093f077290 */ /* 0x000fc800087fe43f */
[----:B------:R-:W-:-:S09]  /*a050*/  UIADD3 UR40, UR40, 0x35e00, URZ ;  /* 0x00035e0028287890 */ /* 0x000fd2000fffe03f */
[----:B------:R2:W-:Y:S01]  /*a060*/  UTMASTG.4D [UR40], [UR6] ;  /* 0x00000028060073b5 */ /* 0x0005e20008018000 */
[----:B------:R0:W-:Y:S01]  /*a070*/  UTMACMDFLUSH ;  /* 0x00000000000079b7 */ /* 0x0001e20000000000 */
[----:B--2---:R-:W-:-:S04]  /*a080*/  DEPBAR.LE SB0, 0x1 ;  /* 0x000080400000791a */ /* 0x004fc80000000000 */
.L_x_72:
[----:B------:R-:W-:Y:S05]  /*a090*/  BSYNC B0 ;  /* 0x0000000000007941 */ /* 0x000fea0003800000 */
.L_x_71:
[----:B------:R-:W-:Y:S01]  /*a0a0*/  BAR.SYNC.DEFER_BLOCKING 0x1, 0x80 ;  /* 0x0042000000007b1d */ /* 0x000fe20000010000 */
[----:B-1----:R-:W-:Y:S02]  /*a0b0*/  F2FP.BF16.F32.PACK_AB R4, R57, R56 ;  /* 0x000000383904723e */ /* 0x002fe400000010ff */
[----:B------:R-:W-:Y:S02]  /*a0c0*/  F2FP.BF16.F32.PACK_AB R5, R59, R58 ;  /* 0x0000003a3b05723e */ /* 0x000fe400000010ff */
[----:B------:R-:W-:Y:S01]  /*a0d0*/  F2FP.BF16.F32.PACK_AB R6, R61, R60 ;  /* 0x0000003c3d06723e */ /* 0x000fe200000010ff */
[----:B------:R-:W-:Y:S01]  /*a0e0*/  BSSY B0, `(.L_x_73) ;  /* 0x000001e000007945 */ /* 0x000fe20003800000 */
[----:B------:R-:W-:Y:S02]  /*a0f0*/  F2FP.BF16.F32.PACK_AB R7, R63, R62 ;  /* 0x0000003e3f07723e */ /* 0x000fe400000010ff */
[----:B------:R-:W-:Y:S02]  /*a100*/  F2FP.BF16.F32.PACK_AB R8, R65, R64 ;  /* 0x000000404108723e */ /* 0x000fe400000010ff */
[----:B------:R-:W-:-:S02]  /*a110*/  F2FP.BF16.F32.PACK_AB R9, R67, R66 ;  /* 0x000000424309723e */ /* 0x000fc400000010ff */
[----:B------:R-:W-:Y:S02]  /*a120*/  F2FP.BF16.F32.PACK_AB R10, R69, R68 ;  /* 0x00000044450a723e */ /* 0x000fe400000010ff */
[----:B------:R-:W-:Y:S01]  /*a130*/  F2FP.BF16.F32.PACK_AB R11, R71, R70 ;  /* 0x00000046470b723e */ /* 0x000fe200000010ff */
        /* <DEDUP_REMOVED lines=15> */
[----:B------:R-:W-:Y:S01]  /*a230*/  UMOV UR9, 0x20 ;  /* 0x0000002000097882 */ /* 0x000fe20000000000 */
[----:B------:R-:W-:Y:S02]  /*a240*/  UIMAD UR11, UR4, UR11, UR47 ;  /* 0x0000000b040b72a4 */ /* 0x000fe4000f8e022f */
[----:B------:R-:W-:Y:S01]  /*a250*/  UIADD3.X UR7, URZ, UR13, URZ, UP0, !UPT ;  /* 0x0000000d3f077290 */ /* 0x000fe200087fe43f */
[----:B------:R-:W-:-:S03]  /*a260*/  UMOV UR10, UR42 ;  /* 0x0000002a000a7c82 */ /* 0x000fc60008000000 */
[----:B------:R-:W-:Y:S01]  /*a270*/  UIADD3 UR8, UR8, 0x36e00, URZ ;  /* 0x00036e0008087890 */ /* 0x000fe2000fffe03f */
[----:B------:R-:W-:-:S08]  /*a280*/  UMOV UR12, UR44 ;  /* 0x0000002c000c7c82 */ /* 0x000fd00008000000 */
[----:B------:R2:W-:Y:S01]  /*a290*/  UTMASTG.4D [UR8], [UR6] ;  /* 0x00000008060073b5 */ /* 0x0005e20008018000 */
[----:B------:R0:W-:Y:S01]  /*a2a0*/  UTMACMDFLUSH ;  /* 0x00000000000079b7 */ /* 0x0001e20000000000 */
[----:B--2---:R-:W-:-:S04]  /*a2b0*/  DEPBAR.LE SB0, 0x1 ;  /* 0x000080400000791a */ /* 0x004fc80000000000 */
.L_x_74:
[----:B------:R-:W-:Y:S05]  /*a2c0*/  BSYNC B0 ;  /* 0x0000000000007941 */ /* 0x000fea0003800000 */
.L_x_73:
        /* <DEDUP_REMOVED lines=10> */
[----:B------:R1:W-:Y:S04]  /*a370*/  STSM.16.M88.4 [R27], R4 ;  /* 0x000000041b007844 */ /* 0x0003e80000000200 */
        /* <DEDUP_REMOVED lines=23> */
.L_x_76:
[----:B------:R-:W-:Y:S05]  /*a4f0*/  BSYNC B0 ;  /* 0x0000000000007941 */ /* 0x000fea0003800000 */
.L_x_75:
        /* <DEDUP_REMOVED lines=34> */
.L_x_78:
[----:B------:R-:W-:Y:S05]  /*a720*/  BSYNC B0 ;  /* 0x0000000000007941 */ /* 0x000fea0003800000 */
.L_x_77:
[----:B------:R-:W-:Y:S01]  /*a730*/  BAR.SYNC.DEFER_BLOCKING 0x1, 0x80 ;  /* 0x0042000000007b1d */ /* 0x000fe20000010000 */
[----:B------:R-:W-:Y:S02]  /*a740*/  F2FP.BF16.F32.PACK_AB R112, R113, R112 ;  /* 0x000000707170723e */ /* 0x000fe400000010ff */
[----:B------:R-:W-:Y:S02]  /*a750*/  F2FP.BF16.F32.PACK_AB R113, R115, R114 ;  /* 0x000000727371723e */ /* 0x000fe400000010ff */
[----:B-1----:R-:W-:Y:S01]  /*a760*/  F2FP.BF16.F32.PACK_AB R12, R105, R104 ;  /* 0x00000068690c723e */ /* 0x002fe200000010ff */
        /* <DEDUP_REMOVED lines=30> */
.L_x_80:
[----:B------:R-:W-:Y:S05]  /*a950*/  BSYNC B0 ;  /* 0x0000000000007941 */ /* 0x000fea0003800000 */
.L_x_79:
[----:B------:R-:W-:Y:S01]  /*a960*/  BAR.SYNC.DEFER_BLOCKING 0x1, 0x80 ;  /* 0x0042000000007b1d */ /* 0x000fe20000010000 */
[----:B------:R-:W-:Y:S02]  /*a970*/  F2FP.BF16.F32.PACK_AB R120, R121, R120 ;  /* 0x000000787978723e */ /* 0x000fe400000010ff */
        /* <DEDUP_REMOVED lines=15> */
[----:B---3--:R-:W3:Y:S02]  /*aa70*/  FENCE.VIEW.ASYNC.S ;  /* 0x00000000000073c6 */ /* 0x008ee40000000000 */
[----:B---3--:R-:W-:Y:S06]  /*aa80*/  BAR.SYNC.DEFER_BLOCKING 0x1, 0x80 ;  /* 0x0042000000007b1d */ /* 0x008fec0000010000 */
        /* <DEDUP_REMOVED lines=14> */
[----:B---3--:R-:W-:-:S04]  /*ab70*/  DEPBAR.LE SB0, 0x1 ;  /* 0x000080400000791a */ /* 0x008fc80000000000 */
.L_x_82:
[----:B------:R-:W-:Y:S05]  /*ab80*/  BSYNC B0 ;  /* 0x0000000000007941 */ /* 0x000fea0003800000 */
.L_x_81:
        /* <DEDUP_REMOVED lines=17> */
[----:B----4-:R-:W4:Y:S02]  /*aca0*/  FENCE.VIEW.ASYNC.S ;  /* 0x00000000000073c6 */ /* 0x010f240000000000 */
[----:B----4-:R-:W-:Y:S06]  /*acb0*/  BAR.SYNC.DEFER_BLOCKING 0x1, 0x80 ;  /* 0x0042000000007b1d */ /* 0x010fec0000010000 */
        /* <DEDUP_REMOVED lines=14> */
[----:B----4-:R-:W-:-:S04]  /*ada0*/  DEPBAR.LE SB0, 0x1 ;  /* 0x000080400000791a */ /* 0x010fc80000000000 */
.L_x_84:
[----:B------:R-:W-:Y:S05]  /*adb0*/  BSYNC B0 ;  /* 0x0000000000007941 */ /* 0x000fea0003800000 */
.L_x_83:
[----:B------:R-:W-:Y:S06]  /*adc0*/  BAR.SYNC.DEFER_BLOCKING 0x1, 0x80 ;  /* 0x0042000000007b1d */ /* 0x000fec0000010000 */
[----:B------:R-:W-:Y:S01]  /*add0*/  BSSY B0, `(.L_x_85) ;  /* 0x0000018000007945 */ /* 0x000fe20003800000 */
[----:B------:R4:W-:Y:S04]  /*ade0*/  STSM.16.M88.4 [R27+0x1000], R136 ;  /* 0x001000881b007844 */ /* 0x0009e80000000200 */
[----:B------:R4:W-:Y:S01]  /*adf0*/  STSM.16.M88.4 [R20], R144 ;  /* 0x0000009014007844 */ /* 0x0009e20000000200 */
[----:B------:R-:W-:Y:S01]  /*ae00*/  @!PT LDS RZ, [RZ] ;  /* 0x00000000fffff984 */ /* 0x000fe20000000800 */
[----:B------:R-:W-:Y:S01]  /*ae10*/  @!PT LDS RZ, [RZ] ;  /* 0x00000000fffff984 */ /* 0x000fe20000000800 */
[----:B------:R-:W-:Y:S01]  /*ae20*/  @!PT LDS RZ, [RZ] ;  /* 0x00000000fffff984 */ /* 0x000fe20000000800 */
[----:B------:R-:W-:Y:S01]  /*ae30*/  @!PT LDS RZ, [RZ] ;  /* 0x00000000fffff984 */ /* 0x000fe20000000800 */
[----:B------:R5:W-:Y:S06]  /*ae40*/  MEMBAR.ALL.CTA ;  /* 0x0000000000007992 */ /* 0x000bec0000008000 */
[----:B-----5:R-:W5:Y:S02]  /*ae50*/  FENCE.VIEW.ASYNC.S ;  /* 0x00000000000073c6 */ /* 0x020f640000000000 */
[----:B-----5:R-:W-:Y:S06]  /*ae60*/  BAR.SYNC.DEFER_BLOCKING 0x1, 0x80 ;  /* 0x0042000000007b1d */ /* 0x020fec0000010000 */
        /* <DEDUP_REMOVED lines=12> */
[----:B------:R1:W-:Y:S02]  /*af30*/  UTMASTG.4D [UR8], [UR6] ;  /* 0x00000008060073b5 */ /* 0x0003e40008018000 */
[----:B-1----:R0:W-:Y:S02]  /*af40*/  UTMACMDFLUSH ;  /* 0x00000000000079b7 */ /* 0x0021e40000000000 */
.L_x_86:
[----:B------:R-:W-:Y:S05]  /*af50*/  BSYNC B0 ;  /* 0x0000000000007941 */ /* 0x000fea0003800000 */
.L_x_85:
[----:B------:R-:W-:Y:S01]  /*af60*/  R2UR UR4, R19 ;  /* 0x00000000130472ca */ /* 0x000fe200000e0000 */
[----:B------:R-:W-:-:S04]  /*af70*/  DEPBAR.LE SB0, 0x0 ;  /* 0x000080000000791a */ /* 0x000fc80000000000 */
[----:B------:R-:W-:-:S08]  /*af80*/  LOP3.LUT R184, R184, 0x1, RZ, 0x3c, !PT ;  /* 0x00000001b8b87812 */ /* 0x000fd000078e3cff */
[----:B------:R-:W-:-:S04]  /*af90*/  ULEA UR4, UR4, 0xfffffff8, 0x3 ;  /* 0xfffffff804047891 */ /* 0x000fc8000f8e183f */
[----:B------:R-:W-:-:S04]  /*afa0*/  ULOP3.LUT UR4, UR4, 0x8, URZ, 0xc0, !UPT ;  /* 0x0000000804047892 */ /* 0x000fc8000f8ec03f */
[----:B------:R-:W-:-:S06]  /*afb0*/  ULOP3.LUT UR4, UR4, 0x18, URZ, 0x3c, !UPT ;  /* 0x0000001804047892 */ /* 0x000fcc000f8e3c3f */
[----:B-1-3--:R-:W-:Y:S01]  /*afc0*/  MOV R0, UR4 ;  /* 0x0000000400007c02 */ /* 0x00afe20008000f00 */
[----:B------:R-:W-:Y:S02]  /*afd0*/  ULDC UR4, c[0x0][0xc] ;  /* 0x0000030000047ab9 */ /* 0x000fe40000000800 */
[----:B------:R-:W-:Y:S01]  /*afe0*/  IADD3 R17, R17, UR4, RZ ;  /* 0x0000000411117c10 */ /* 0x000fe2000fffe0ff */
[----:B------:R-:W-:Y:S01]  /*aff0*/  ULDC UR4, c[0x0][0xa00] ;  /* 0x0002800000047ab9 */ /* 0x000fe20000000800 */
[----:B------:R1:W-:Y:S02]  /*b000*/  SYNCS.ARRIVE.TRANS64.A1T0 RZ, [R0+UR37+0x3c490], RZ ;  /* 0x03c490ff00ff79a7 */ /* 0x0003e40008100025 */
[----:B------:R-:W-:-:S13]  /*b010*/  ISETP.GE.AND P0, PT, R17, UR4, PT ;  /* 0x0000000411007c0c */ /* 0x000fda000bf06270 */
[----:B-1----:R-:W-:Y:S05]  /*b020*/  @!P0 BRA `(.L_x_87) ;  /* 0xffffff5c003c8947 */ /* 0x002fea000383ffff */
[----:B------:R-:W-:Y:S05]  /*b030*/  EXIT ;  /* 0x000000000000794d */ /* 0x000fea0003800000 */
.L_x_6:
[----:B------:R-:W-:-:S08]  /*b040*/  NOP ;  /* 0x0000000000007918 */ /* 0x000fd00000000000 */
[----:B------:R-:W2:-:S00]  /*b050*/  USETMAXREG.DEALLOC.CTAPOOL 0x18 ;  /* 0x00000018000079c8 */ /* 0x000e8000080e0500 */
[----:B------:R-:W-:-:S13]  /*b060*/  PLOP3.LUT P3, PT, PT, PT, UP0, 0x80, 0x0 ;  /* 0x000000000000781c */ /* 0x000fda0003f6f008 */
[----:B--2---:R-:W-:Y:S05]  /*b070*/  @!P3 BRA `(.L_x_88) ;  /* 0x0000000800b8b947 */ /* 0x004fea0003800000 */
[----:B------:R-:W-:-:S13]  /*b080*/  PLOP3.LUT P2, PT, PT, PT, UP1, 0x80, 0x0 ;  /* 0x000000000000781c */ /* 0x000fda0003f4f018 */
[----:B-1----:R-:W-:Y:S05]  /*b090*/  @P2 EXIT ;  /* 0x000000000000294d */ /* 0x002fea0003800000 */
[----:B------:R-:W-:Y:S02]  /*b0a0*/  ULDC UR4, c[0x0][0xa00] ;  /* 0x0002800000047ab9 */ /* 0x000fe40000000800 */
[----:B------:R-:W-:-:S13]  /*b0b0*/  ISETP.GE.AND P2, PT, R17, UR4, PT ;  /* 0x0000000411007c0c */ /* 0x000fda000bf46270 */
[----:B------:R-:W-:Y:S05]  /*b0c0*/  @P2 EXIT ;  /* 0x000000000000294d */ /* 0x000fea0003800000 */
[----:B------:R-:W-:Y:S01]  /*b0d0*/  R2UR UR4, R16 ;  /* 0x00000000100472ca */ /* 0x000fe200000e0000 */
[----:B------:R-:W-:Y:S01]  /*b0e0*/  BSSY B0, `(.L_x_89) ;  /* 0x00000a6000007945 */ /* 0x000fe20003800000 */
[----:B------:R-:W-:Y:S01]  /*b0f0*/  LOP3.LUT P2, RZ, R2, 0x1f, RZ, 0xc0, !PT ;  /* 0x0000001f02ff7812 */ /* 0x000fe2000784c0ff */
[----:B------:R-:W-:Y:S01]  /*b100*/  ULDC UR21, c[0x0][0xc] ;  /* 0x0000030000157ab9 */ /* 0x000fe20000000800 */
[----:B------:R-:W-:Y:S01]  /*b110*/  MOV R4, 0x1 ;  /* 0x0000000100047802 */ /* 0x000fe20000000f00 */
[----:B------:R-:W-:Y:S01]  /*b120*/  ULDC.64 UR18, c[0x0][0x198] ;  /* 0x0000660000127ab9 */ /* 0x000fe20000000a00 */
[----:B------:R-:W-:Y:S01]  /*b130*/  PLOP3.LUT P0, PT, P2, P0, PT, 0x2a, 0x0 ;  /* 0x000000000000781c */ /* 0x000fe20001700572 */
[----:B------:R-:W-:Y:S01]  /*b140*/  ULDC UR22, c[0x0][0xa00] ;  /* 0x0002800000167ab9 */ /* 0x000fe20000000800 */
[----:B------:R-:W-:Y:S02]  /*b150*/  MOV R0, RZ ;  /* 0x000000ff00007202 */ /* 0x000fe40000000f00 */
[----:B------:R-:W-:-:S03]  /*b160*/  MOV R5, 0x1 ;  /* 0x0000000100057802 */ /* 0x000fc60000000f00 */
[----:B------:R-:W-:-:S12]  /*b170*/  ULOP3.LUT UR20, UR4, 0x2, URZ, 0xfc, !UPT ;  /* 0x0000000204147892 */ /* 0x000fd8000f8efc3f */
.L_x_104:
[----:B------:R-:W1:Y:S01]  /*b180*/  LDC R6, c[0x0][0xa04] ;  /* 0x00028100ff067b82 */ /* 0x000e620000000800 */
[----:B------:R-:W-:Y:S01]  /*b190*/  MOV R7, R17 ;  /* 0x0000001100077202 */ /* 0x000fe20000000f00 */
[----:B------:R-:W-:-:S06]  /*b1a0*/  UMOV UR4, 0xffffffff ;  /* 0xffffffff00047882 */ /* 0x000fcc0000000000 */
[----:B------:R-:W2:Y:S08]  /*b1b0*/  LDC R10, c[0x0][0xa10] ;  /* 0x00028400ff0a7b82 */ /* 0x000eb00000000800 */
[----:B------:R-:W3:Y:S01]  /*b1c0*/  LDC R13, c[0x0][0xa1c] ;  /* 0x00028700ff0d7b82 */ /* 0x000ee20000000800 */
[----:B-1----:R-:W-:Y:S02]  /*b1d0*/  ISETP.NE.AND P2, PT, R6, 0x1, PT ;  /* 0x000000010600780c */ /* 0x002fe40003f45270 */
[----:B--2---:R-:W-:-:S11]  /*b1e0*/  ISETP.NE.AND P3, PT, R10, 0x1, PT ;  /* 0x000000010a00780c */ /* 0x004fd60003f65270 */
[----:B------:R-:W1:Y:S01]  /*b1f0*/  @P2 LDC.64 R8, c[0x0][0xa08] ;  /* 0x00028200ff082b82 */ /* 0x000e620000000a00 */
[----:B---3--:R-:W-:-:S07]  /*b200*/  ISETP.NE.AND P4, PT, R13, 0x1, PT ;  /* 0x000000010d00780c */ /* 0x008fce0003f85270 */
[----:B------:R-:W2:Y:S08]  /*b210*/  @P3 LDC R12, c[0x0][0xa14] ;  /* 0x00028500ff0c3b82 */ /* 0x000eb00000000800 */
[----:B------:R-:W3:Y:S08]  /*b220*/  @P3 LDC R11, c[0x0][0xa18] ;  /* 0x00028600ff0b3b82 */ /* 0x000ef00000000800 */
[----:B------:R-:W4:Y:S01]  /*b230*/  @P4 LDC.64 R2, c[0x0][0xa20] ;  /* 0x00028800ff024b82 */ /* 0x000f220000000a00 */
[----:B-1----:R-:W-:-:S05]  /*b240*/  @P2 IMAD.HI.U32 R8, R17, R8, RZ ;  /* 0x0000000811082227 */ /* 0x002fca00078e00ff */
[----:B------:R-:W-:-:S04]  /*b250*/  @P2 SHF.R.U32.HI R7, RZ, R9, R8 ;  /* 0x00000009ff072219 */ /* 0x000fc80000011608 */
[----:B------:R-:W-:Y:S01]  /*b260*/  MOV R9, R7 ;  /* 0x0000000700097202 */ /* 0x000fe20000000f00 */
[----:B--2---:R-:W-:-:S05]  /*b270*/  @P3 IMAD.HI.U32 R8, R7, R12, RZ ;  /* 0x0000000c07083227 */ /* 0x004fca00078e00ff */
[----:B---3--:R-:W-:-:S05]  /*b280*/  @P3 SHF.R.U32.HI R9, RZ, R11, R8 ;  /* 0x0000000bff093219 */ /* 0x008fca0000011608 */
[----:B----4-:R-:W-:Y:S01]  /*b290*/  @P4 IMAD.HI.U32 R8, R9, R2, RZ ;  /* 0x0000000209084227 */ /* 0x010fe200078e00ff */
[----:B------:R-:W-:-:S04]  /*b2a0*/  MOV R2, R9 ;  /* 0x0000000900027202 */ /* 0x000fc80000000f00 */
[----:B------:R-:W-:Y:S02]  /*b2b0*/  @P4 SHF.R.U32.HI R2, RZ, R3, R8 ;  /* 0x00000003ff024219 */ /* 0x000fe40000011608 */
[----:B------:R-:W-:Y:S02]  /*b2c0*/  IADD3 R3, -R9, RZ, RZ ;  /* 0x000000ff09037210 */ /* 0x000fe40007ffe1ff */
[----:B------:R-:W-:-:S03]  /*b2d0*/  IADD3 R2, -R2, RZ, RZ ;  /* 0x000000ff02027210 */ /* 0x000fc60007ffe1ff */
[----:B------:R-:W-:Y:S02]  /*b2e0*/  IMAD R10, R10, R3, R7 ;  /* 0x000000030a0a7224 */ /* 0x000fe400078e0207 */
[----:B------:R-:W-:Y:S01]  /*b2f0*/  IMAD R2, R13, R2, R9 ;  /* 0x000000020d027224 */ /* 0x000fe200078e0209 */
[----:B------:R-:W-:Y:S06]  /*b300*/  BRA.DIV UR4, `(.L_x_90) ;  /* 0x0000001e04887947 */ /* 0x000fec000b800000 */
[----:B------:R-:W-:-:S13]  /*b310*/  ELECT P6, URZ, PT ;  /* 0x00000000003f782f */ /* 0x000fda00038c0000 */
.L_x_142:
[----:B------:R-:W-:Y:S01]  /*b320*/  IADD3 R3, -R7, RZ, RZ ;  /* 0x000000ff07037210 */ /* 0x000fe20007ffe1ff */
[----:B------:R-:W-:Y:S04]  /*b330*/  BSSY B1, `(.L_x_91) ;  /* 0x0000039000017945 */ /* 0x000fe80003800000 */
[----:B------:R-:W-:Y:S01]  /*b340*/  IMAD R3, R6, R3, R17 ;  /* 0x0000000306037224 */ /* 0x000fe200078e0211 */
[----:B------:R-:W-:-:S04]  /*b350*/  MOV R6, RZ ;  /* 0x000000ff00067202 */ /* 0x000fc80000000f00 */
[----:B------:R-:W-:Y:S01]  /*b360*/  SHF.L.U32 R3, R3, 0x7, RZ ;  /* 0x0000000703037819 */ /* 0x000fe200000006ff */
[----:B------:R-:W-:Y:S06]  /*b370*/  @!P6 BRA `(.L_x_92) ;  /* 0x0000000000d0e947 */ /* 0x000fec0003800000 */
[----:B------:R-:W1:Y:S01]  /*b380*/  S2R R7, SR_CgaCtaId ;  /* 0x0000000000077919 */ /* 0x000e620000008800 */
[----:B------:R-:W-:-:S04]  /*b390*/  MOV R6, 0x400 ;  /* 0x0000040000067802 */ /* 0x000fc80000000f00 */
[----:B-1----:R-:W-:Y:S02]  /*b3a0*/  LEA R9, R7, R6, 0x18 ;  /* 0x0000000607097211 */ /* 0x002fe400078ec0ff */
[----:B------:R-:W-:Y:S02]  /*b3b0*/  SHF.L.U32 R6, R5, 0x1f, RZ ;  /* 0x0000001f05067819 */ /* 0x000fe400000006ff */
[----:B------:R-:W-:-:S04]  /*b3c0*/  LEA R7, R0, R9, 0x3 ;  /* 0x0000000900077211 */ /* 0x000fc800078e18ff */
[----:B------:R-:W1:Y:S02]  /*b3d0*/  SYNCS.PHASECHK.TRANS64.TRYWAIT P2, [R7+URZ+0x3c460], R6 ;  /* 0x03c46006070075a7 */ /* 0x000e64000804017f */
[----:B-1----:R-:W-:Y:S05]  /*b3e0*/  @!P2 BRA `(.L_x_93) ;  /* 0x0000001c0070a947 */ /* 0x002fea0003800000 */
.L_x_143:
[----:B------:R-:W-:Y:S01]  /*b3f0*/  UPRMT UR4, UR20, 0x9910, URZ ;  /* 0x0000991014047896 */ /* 0x000fe2000800003f */
[----:B-1----:R-:W-:-:S03]  /*b400*/  @P1 MOV R6, 0x8000 ;  /* 0x0000800000061802 */ /* 0x002fc60000000f00 */
[----:B------:R-:W-:Y:S01]  /*b410*/  UISETP.NE.AND UP0, UPT, UR4, 0x2, UPT ;  /* 0x000000020400788c */ /* 0x000fe2000bf05270 */
[----:B------:R1:W-:Y:S05]  /*b420*/  @P1 SYNCS.ARRIVE.TRANS64 RZ, [R7+URZ+0x3c450], R6 ;  /* 0x03c4500607ff19a7 */ /* 0x0003ea000800003f */
[----:B------:R-:W-:-:S13]  /*b430*/  PLOP3.LUT P2, PT, PT, PT, UP0, 0x80, 0x0 ;  /* 0x000000000000781c */ /* 0x000fda0003f4f008 */
[----:B-1----:R-:W-:Y:S05]  /*b440*/  @P2 BRA `(.L_x_94) ;  /* 0x0000000000042947 */ /* 0x002fea0003800000 */
[----:B------:R-:W-:Y:S01]  /*b450*/  BPT.TRAP 0x1 ;  /* 0x000000040000795c */ /* 0x000fe20000300000 */
.L_x_94:
[----:B------:R-:W-:Y:S05]  /*b460*/  @P0 BRA `(.L_x_95) ;  /* 0x0000000000040947 */ /* 0x000fea0003800000 */
[----:B------:R-:W-:Y:S01]  /*b470*/  BPT.TRAP 0x1 ;  /* 0x000000040000795c */ /* 0x000fe20000300000 */
.L_x_95:
[----:B------:R-:W-:Y:S01]  /*b480*/  R2UR UR5, R9 ;  /* 0x00000000090572ca */ /* 0x000fe200000e0000 */
[----:B------:R-:W-:Y:S01]  /*b490*/  UIADD3 UR4, UP0, UR18, 0xf0, URZ ;  /* 0x000000f012047890 */ /* 0x000fe2000ff1e03f */
[----:B------:R-:W-:Y:S01]  /*b4a0*/  R2UR UR8, R0 ;  /* 0x00000000000872ca */ /* 0x000fe200000e0000 */
[----:B------:R-:W-:Y:S01]  /*b4b0*/  UMOV UR10, URZ ;  /* 0x0000003f000a7c82 */ /* 0x000fe20008000000 */
[----:B------:R-:W-:Y:S01]  /*b4c0*/  R2UR UR9, R7 ;  /* 0x00000000070972ca */ /* 0x000fe200000e0000 */
[----:B------:R-:W-:Y:S01]  /*b4d0*/  UMOV UR6, 0x0 ;  /* 0x0000000000067882 */ /* 0x000fe20000000000 */
[----:B------:R-:W-:Y:S01]  /*b4e0*/  R2UR UR11, R3 ;  /* 0x00000000030b72ca */ /* 0x000fe200000e0000 */
[----:B------:R-:W-:Y:S01]  /*b4f0*/  UMOV UR7, 0x10000000 ;  /* 0x1000000000077882 */ /* 0x000fe20000000000 */
[----:B------:R-:W-:Y:S01]  /*b500*/  R2UR UR12, R10 ;  /* 0x000000000a0c72ca */ /* 0x000fe200000e0000 */
[----:B------:R-:W-:Y:S01]  /*b510*/  UMOV UR15, 0x40 ;  /* 0x00000040000f7882 */ /* 0x000fe20000000000 */
[----:B------:R-:W-:-:S02]  /*b520*/  R2UR UR13, R2 ;  /* 0x00000000020d72ca */ /* 0x000fc400000e0000 */
[----:B------:R-:W-:-:S03]  /*b530*/  IADD3 R0, R0, 0x1, RZ ;  /* 0x0000000100007810 */ /* 0x000fc60007ffe0ff */
[----:B------:R-:W-:Y:S01]  /*b540*/  ULEA UR8, UR8, UR5, 0xf ;  /* 0x0000000508087291 */ /* 0x000fe2000f8e783f */
[C---:B------:R-:W-:Y:S01]  /*b550*/  ISETP.NE.AND P2, PT, R0.reuse, 0x2, PT ;  /* 0x000000020000780c */ /* 0x040fe20003f45270 */
[----:B------:R-:W-:Y:S02]  /*b560*/  UIADD3 UR9, UR9, 0x3c450, URZ ;  /* 0x0003c45009097890 */ /* 0x000fe4000fffe03f */
[----:B------:R-:W-:Y:S01]  /*b570*/  UIADD3.X UR5, URZ, UR19, URZ, UP0, !UPT ;  /* 0x000000133f057290 */ /* 0x000fe200087fe43f */
[----:B------:R-:W-:Y:S01]  /*b580*/  SEL R6, RZ, 0x1, P2 ;  /* 0x00000001ff067807 */ /* 0x000fe20001000000 */
[----:B------:R-:W-:Y:S01]  /*b590*/  UIADD3 UR14, UR8, 0x2000, URZ ;  /* 0x00002000080e7890 */ /* 0x000fe2000fffe03f */
[----:B------:R-:W-:Y:S01]  /*b5a0*/  SEL R0, R0, RZ, P2 ;  /* 0x000000ff00007207 */ /* 0x000fe20001000000 */
[----:B------:R-:W-:Y:S01]  /*b5b0*/  UIADD3 UR16, UR8, 0x4000, URZ ;  /* 0x0000400008107890 */ /* 0x000fe2000fffe03f */
[----:B------:R-:W-:Y:S01]  /*b5c0*/  LOP3.LUT R5, R5, R6, RZ, 0x3c, !PT ;  /* 0x0000000605057212 */ /* 0x000fe200078e3cff */
[----:B------:R-:W-:Y:S01]  /*b5d0*/  UIADD3 UR17, UR8, 0x6000, URZ ;  /* 0x0000600008117890 */ /* 0x000fe2000fffe03f */
[----:B------:R-:W-:-:S02]  /*b5e0*/  MOV R6, 0x40 ;  /* 0x0000004000067802 */ /* 0x000fc40000000f00 */
[----:B------:R1:W-:Y:S02]  /*b5f0*/  UTMALDG.4D [UR8], [UR4], desc[UR6] ;  /* 0x00000608040075b4 */ /* 0x0003e40008019000 */
[----:B-1----:R-:W-:Y:S01]  /*b600*/  UMOV UR8, UR14 ;  /* 0x0000000e00087c82 */ /* 0x002fe20008000000 */
[----:B------:R-:W-:Y:S01]  /*b610*/  UMOV UR10, UR15 ;  /* 0x0000000f000a7c82 */ /* 0x000fe20008000000 */
[----:B------:R-:W-:Y:S01]  /*b620*/  UMOV UR14, 0x80 ;  /* 0x00000080000e7882 */ /* 0x000fe20000000000 */
[----:B------:R1:W-:Y:S02]  /*b630*/  UTMALDG.4D [UR8], [UR4], desc[UR6] ;  /* 0x00000608040075b4 */ /* 0x0003e40008019000 */
[----:B-1----:R-:W-:Y:S01]  /*b640*/  UMOV UR8, UR16 ;  /* 0x0000001000087c82 */ /* 0x002fe20008000000 */
[----:B------:R-:W-:Y:S01]  /*b650*/  UMOV UR10, UR14 ;  /* 0x0000000e000a7c82 */ /* 0x000fe20008000000 */
[----:B------:R-:W-:Y:S01]  /*b660*/  UMOV UR14, 0xc0 ;  /* 0x000000c0000e7882 */ /* 0x000fe20000000000 */
[----:B------:R1:W-:Y:S02]  /*b670*/  UTMALDG.4D [UR8], [UR4], desc[UR6] ;  /* 0x00000608040075b4 */ /* 0x0003e40008019000 */
[----:B-1----:R-:W-:Y:S01]  /*b680*/  UMOV UR8, UR17 ;  /* 0x0000001100087c82 */ /* 0x002fe20008000000 */
[----:B------:R-:W-:-:S02]  /*b690*/  UMOV UR10, UR14 ;  /* 0x0000000e000a7c82 */ /* 0x000fc40008000000 */
[----:B------:R1:W-:Y:S02]  /*b6a0*/  UTMALDG.4D [UR8], [UR4], desc[UR6] ;  /* 0x00000608040075b4 */ /* 0x0003e40008019000 */
[----:B-1----:R-:W-:Y:S01]  /*b6b0*/  NOP ;  /* 0x0000000000007918 */ /* 0x002fe20000000000 */
.L_x_92:
[----:B------:R-:W-:Y:S05]  /*b6c0*/  BSYNC B1 ;  /* 0x0000000000017941 */ /* 0x000fea0003800000 */
.L_x_91:
[----:B------:R-:W-:Y:S01]  /*b6d0*/  LOP3.LUT P2, RZ, R4, 0xff, RZ, 0xc0, !PT ;  /* 0x000000ff04ff7812 */ /* 0x000fe2000784c0ff */
[----:B------:R-:W-:-:S12]  /*b6e0*/  BSSY B1, `(.L_x_96) ;  /* 0x0000009000017945 */ /* 0x000fd80003800000 */
[----:B------:R-:W-:Y:S05]  /*b6f0*/  @!P2 BRA `(.L_x_97) ;  /* 0x00000000001ca947 */ /* 0x000fea0003800000 */
[----:B------:R-:W1:Y:S01]  /*b700*/  S2R R7, SR_CgaCtaId ;  /* 0x0000000000077919 */ /* 0x000e620000008800 */
[----:B------:R-:W-:-:S04]  /*b710*/  MOV R4, 0x400 ;  /* 0x0000040000047802 */ /* 0x000fc80000000f00 */
[----:B-1----:R-:W-:Y:S02]  /*b720*/  LEA R7, R7, R4, 0x18 ;  /* 0x0000000407077211 */ /* 0x002fe400078ec0ff */
[----:B------:R-:W-:Y:S02]  /*b730*/  SHF.L.U32 R4, RZ, 0x1f, RZ ;  /* 0x0000001fff047819 */ /* 0x000fe400000006ff */
[----:B------:R1:W-:Y:S02]  /*b740*/  SYNCS.ARRIVE.TRANS64.A1T0 RZ, [R7+URZ+0x3c4b0], RZ ;  /* 0x03c4b0ff07ff79a7 */ /* 0x0003e4000810003f */
[----:B------:R-:W2:Y:S02]  /*b750*/  SYNCS.PHASECHK.TRANS64.TRYWAIT P2, [R7+URZ+0x3c4b0], R4 ;  /* 0x03c4b004070075a7 */ /* 0x000ea4000804017f */
[----:B-12---:R-:W-:Y:S05]  /*b760*/  @!P2 BRA `(.L_x_98) ;  /* 0x0000001800a4a947 */ /* 0x006fea0003800000 */
.L_x_97:
[----:B------:R-:W-:Y:S05]  /*b770*/  BSYNC B1 ;  /* 0x0000000000017941 */ /* 0x000fea0003800000 */
.L_x_96:
[----:B------:R-:W-:Y:S04]  /*b780*/  BSSY B1, `(.L_x_99) ;  /* 0x0000037000017945 */ /* 0x000fe80003800000 */
[----:B------:R-:W-:Y:S05]  /*b790*/  @!P6 BRA `(.L_x_100) ;  /* 0x0000000000d4e947 */ /* 0x000fea0003800000 */
[----:B-1----:R-:W1:Y:S01]  /*b7a0*/  S2R R7, SR_CgaCtaId ;  /* 0x0000000000077919 */ /* 0x002e620000008800 */
[----:B------:R-:W-:Y:S02]  /*b7b0*/  MOV R4, 0x400 ;  /* 0x0000040000047802 */ /* 0x000fe40000000f00 */
[----:B------:R-:W-:Y:S02]  /*b7c0*/  SHF.L.U32 R9, R5, 0x1f, RZ ;  /* 0x0000001f05097819 */ /* 0x000fe400000006ff */
[----:B-1----:R-:W-:-:S04]  /*b7d0*/  LEA R7, R7, R4, 0x18 ;  /* 0x0000000407077211 */ /* 0x002fc800078ec0ff */
[----:B------:R-:W-:-:S04]  /*b7e0*/  LEA R4, R0, R7, 0x3 ;  /* 0x0000000700047211 */ /* 0x000fc800078e18ff */
[----:B------:R-:W1:Y:S02]  /*b7f0*/  SYNCS.PHASECHK.TRANS64.TRYWAIT P2, [R4+URZ+0x3c460], R9 ;  /* 0x03c46009040075a7 */ /* 0x000e64000804017f */
[----:B-1----:R-:W-:Y:S05]  /*b800*/  @!P2 BRA `(.L_x_101) ;  /* 0x000000180090a947 */ /* 0x002fea0003800000 */
.L_x_144:
[----:B------:R-:W-:Y:S01]  /*b810*/  UPRMT UR4, UR20, 0x9910, URZ ;  /* 0x0000991014047896 */ /* 0x000fe2000800003f */
[----:B-1----:R-:W-:-:S03]  /*b820*/  @P1 MOV R9, 0x8000 ;  /* 0x0000800000091802 */ /* 0x002fc60000000f00 */
[----:B------:R-:W-:Y:S01]  /*b830*/  UISETP.NE.AND UP0, UPT, UR4, 0x2, UPT ;  /* 0x000000020400788c */ /* 0x000fe2000bf05270 */
[----:B------:R1:W-:Y:S05]  /*b840*/  @P1 SYNCS.ARRIVE.TRANS64 RZ, [R4+URZ+0x3c450], R9 ;  /* 0x03c4500904ff19a7 */ /* 0x0003ea000800003f */
[----:B------:R-:W-:-:S13]  /*b850*/  PLOP3.LUT P2, PT, PT, PT, UP0, 0x80, 0x0 ;  /* 0x000000000000781c */ /* 0x000fda0003f4f008 */
[----:B-1----:R-:W-:Y:S05]  /*b860*/  @P2 BRA `(.L_x_102) ;  /* 0x0000000000042947 */ /* 0x002fea0003800000 */
[----:B------:R-:W-:Y:S01]  /*b870*/  BPT.TRAP 0x1 ;  /* 0x000000040000795c */ /* 0x000fe20000300000 */
.L_x_102:
[----:B------:R-:W-:Y:S05]  /*b880*/  @P0 BRA `(.L_x_103) ;  /* 0x0000000000040947 */ /* 0x000fea0003800000 */
[----:B------:R-:W-:Y:S01]  /*b890*/  BPT.TRAP 0x1 ;  /* 0x000000040000795c */ /* 0x000fe20000300000 */
.L_x_103:
        /* <DEDUP_REMOVED lines=11> */
[----:B------:R-:W-:Y:S02]  /*b950*/  R2UR UR13, R2 ;  /* 0x00000000020d72ca */ /* 0x000fe400000e0000 */
[----:B------:R-:W-:-:S03]  /*b960*/  IADD3 R0, R0, 0x1, RZ ;  /* 0x0000000100007810 */ /* 0x000fc60007ffe0ff */
[----:B------:R-:W-:Y:S01]  /*b970*/  UIADD3 UR11, UR11, UR9, URZ ;  /* 0x000000090b0b7290 */ /* 0x000fe2000fffe03f */
[C---:B------:R-:W-:Y:S01]  /*b980*/  ISETP.NE.AND P2, PT, R0.reuse, 0x2, PT ;  /* 0x000000020000780c */ /* 0x040fe20003f45270 */
[----:B------:R-:W-:Y:S02]  /*b990*/  ULEA UR8, UR8, UR5, 0xf ;  /* 0x0000000508087291 */ /* 0x000fe4000f8e783f */
[----:B------:R-:W-:Y:S01]  /*b9a0*/  UIADD3 UR9, UR14, 0x3c450, URZ ;  /* 0x0003c4500e097890 */ /* 0x000fe2000fffe03f */
[----:B------:R-:W-:Y:S01]  /*b9b0*/  SEL R2, RZ, 0x1, P2 ;  /* 0x00000001ff027807 */ /* 0x000fe20001000000 */
[----:B------:R-:W-:Y:S01]  /*b9c0*/  UIADD3.X UR5, URZ, UR19, URZ, UP0, !UPT ;  /* 0x000000133f057290 */ /* 0x000fe200087fe43f */
[----:B------:R-:W-:Y:S01]  /*b9d0*/  SEL R0, R0, RZ, P2 ;  /* 0x000000ff00007207 */ /* 0x000fe20001000000 */
[----:B------:R-:W-:Y:S01]  /*b9e0*/  UIADD3 UR14, UR8, 0x2000, URZ ;  /* 0x00002000080e7890 */ /* 0x000fe2000fffe03f */
[----:B------:R-:W-:Y:S01]  /*b9f0*/  LOP3.LUT R5, R5, R2, RZ, 0x3c, !PT ;  /* 0x0000000205057212 */ /* 0x000fe200078e3cff */
[----:B------:R-:W-:-:S02]  /*ba00*/  UIADD3 UR16, UR8, 0x4000, URZ ;  /* 0x0000400008107890 */ /* 0x000fc4000fffe03f */
[----:B------:R-:W-:-:S03]  /*ba10*/  UIADD3 UR17, UR8, 0x6000, URZ ;  /* 0x0000600008117890 */ /* 0x000fc6000fffe03f */
        /* <DEDUP_REMOVED lines=12> */
[----:B--2---:R-:W-:Y:S01]  /*bae0*/  NOP ;  /* 0x0000000000007918 */ /* 0x004fe20000000000 */
.L_x_100:
[----:B------:R-:W-:Y:S05]  /*baf0*/  BSYNC B1 ;  /* 0x0000000000017941 */ /* 0x000fea0003800000 */
.L_x_99:
[----:B------:R-:W-:Y:S02]  /*bb00*/  IADD3 R17, R17, UR21, RZ ;  /* 0x0000001511117c10 */ /* 0x000fe4000fffe0ff */
[----:B-1----:R-:W-:Y:S02]  /*bb10*/  PRMT R4, RZ, 0x7610, R4 ;  /* 0x00007610ff047816 */ /* 0x002fe40000000004 */
[----:B------:R-:W-:-:S13]  /*bb20*/  ISETP.GE.AND P2, PT, R17, UR22, PT ;  /* 0x0000001611007c0c */ /* 0x000fda000bf46270 */
[----:B------:R-:W-:Y:S05]  /*bb30*/  @!P2 BRA `(.L_x_104) ;  /* 0xfffffff40090a947 */ /* 0x000fea000383ffff */
[----:B------:R-:W-:Y:S05]  /*bb40*/  BSYNC B0 ;  /* 0x0000000000007941 */ /* 0x000fea0003800000 */
.L_x_89:
[----:B------:R-:W-:Y:S05]  /*bb50*/  EXIT ;  /* 0x000000000000794d */ /* 0x000fea0003800000 */
.L_x_88:
[----:B-1----:R-:W-:Y:S02]  /*bb60*/  ULDC UR4, c[0x0][0xa00] ;  /* 0x0002800000047ab9 */ /* 0x002fe40000000800 */
[----:B------:R-:W-:-:S13]  /*bb70*/  ISETP.GE.AND P0, PT, R17, UR4, PT ;  /* 0x0000000411007c0c */ /* 0x000fda000bf06270 */
[----:B------:R-:W-:Y:S05]  /*bb80*/  @P0 EXIT ;  /* 0x000000000000094d */ /* 0x000fea0003800000 */
[----:B------:R-:W-:Y:S01]  /*bb90*/  R2UR UR4, R18 ;  /* 0x00000000120472ca */ /* 0x000fe200000e0000 */
[----:B------:R-:W-:Y:S01]  /*bba0*/  BSSY B0, `(.L_x_105) ;  /* 0x000011f000007945 */ /* 0x000fe20003800000 */
[----:B------:R-:W-:Y:S01]  /*bbb0*/  LOP3.LUT P0, RZ, R2, 0x1f, RZ, 0xc0, !PT ;  /* 0x0000001f02ff7812 */ /* 0x000fe2000780c0ff */
[----:B------:R-:W-:Y:S01]  /*bbc0*/  ULDC.64 UR16, c[0x0][0x198] ;  /* 0x0000660000107ab9 */ /* 0x000fe20000000a00 */
[----:B------:R-:W-:Y:S01]  /*bbd0*/  MOV R5, 0x1 ;  /* 0x0000000100057802 */ /* 0x000fe20000000f00 */
[----:B------:R-:W-:Y:S01]  /*bbe0*/  ULDC UR21, c[0x0][0xc] ;  /* 0x0000030000157ab9 */ /* 0x000fe20000000800 */
[----:B------:R-:W-:Y:S02]  /*bbf0*/  PLOP3.LUT P0, PT, P0, P2, PT, 0x2a, 0x0 ;  /* 0x000000000000781c */ /* 0x000fe40000704572 */
[----:B------:R-:W-:Y:S02]  /*bc00*/  MOV R0, RZ ;  /* 0x000000ff00007202 */ /* 0x000fe40000000f00 */
[----:B------:R-:W-:-:S03]  /*bc10*/  MOV R4, 0x1 ;  /* 0x0000000100047802 */ /* 0x000fc60000000f00 */
[----:B------:R-:W-:-:S12]  /*bc20*/  ULOP3.LUT UR20, UR4, 0x2, URZ, 0xfc, !UPT ;  /* 0x0000000204147892 */ /* 0x000fd8000f8efc3f */
.L_x_132:
[----:B------:R-:W1:Y:S01]  /*bc30*/  LDC R2, c[0x0][0xa04] ;  /* 0x00028100ff027b82 */ /* 0x000e620000000800 */
[----:B------:R-:W-:-:S07]  /*bc40*/  UMOV UR4, 0xffffffff ;  /* 0xffffffff00047882 */ /* 0x000fce0000000000 */
        /* <DEDUP_REMOVED lines=9> */
[----:B-1----:R-:W-:Y:S01]  /*bce0*/  @P3 IMAD.HI.U32 R10, R17, R6, RZ ;  /* 0x00000006110a3227 */ /* 0x002fe200078e00ff */
[----:B------:R-:W-:-:S04]  /*bcf0*/  MOV R6, R17 ;  /* 0x0000001100067202 */ /* 0x000fc80000000f00 */
[----:B------:R-:W-:-:S04]  /*bd00*/  @P3 SHF.R.U32.HI R6, RZ, R7, R10 ;  /* 0x00000007ff063219 */ /* 0x000fc8000001160a */
[----:B------:R-:W-:Y:S01]  /*bd10*/  MOV R7, R6 ;  /* 0x0000000600077202 */ /* 0x000fe20000000f00 */
[----:B--2---:R-:W-:-:S05]  /*bd20*/  @P4 IMAD.HI.U32 R9, R6, R9, RZ ;  /* 0x0000000906094227 */ /* 0x004fca00078e00ff */
[----:B---3--:R-:W-:-:S04]  /*bd30*/  @P4 SHF.R.U32.HI R7, RZ, R12, R9 ;  /* 0x0000000cff074219 */ /* 0x008fc80000011609 */
[----:B------:R-:W-:Y:S01]  /*bd40*/  MOV R9, R7 ;  /* 0x0000000700097202 */ /* 0x000fe20000000f00 */
[----:B----4-:R-:W-:-:S05]  /*bd50*/  @P5 IMAD.HI.U32 R2, R7, R2, RZ ;  /* 0x0000000207025227 */ /* 0x010fca00078e00ff */
[----:B------:R-:W-:Y:S02]  /*bd60*/  @P5 SHF.R.U32.HI R9, RZ, R3, R2 ;  /* 0x00000003ff095219 */ /* 0x000fe40000011602 */
[----:B------:R-:W-:-:S05]  /*bd70*/  IADD3 R3, -R7, RZ, RZ ;  /* 0x000000ff07037210 */ /* 0x000fca0007ffe1ff */
[----:B------:R-:W-:Y:S01]  /*bd80*/  IMAD R2, R11, R3, R6 ;  /* 0x000000030b027224 */ /* 0x000fe200078e0206 */
[----:B------:R-:W-:-:S05]  /*bd90*/  IADD3 R3, -R9, RZ, RZ ;  /* 0x000000ff09037210 */ /* 0x000fca0007ffe1ff */
[----:B------:R-:W-:Y:S01]  /*bda0*/  IMAD R3, R8, R3, R7 ;  /* 0x0000000308037224 */ /* 0x000fe200078e0207 */
[----:B------:R-:W-:Y:S06]  /*bdb0*/  BRA.DIV UR4, `(.L_x_106) ;  /* 0x0000001604387947 */ /* 0x000fec000b800000 */
[----:B------:R-:W-:-:S13]  /*bdc0*/  ELECT P6, URZ, PT ;  /* 0x00000000003f782f */ /* 0x000fda00038c0000 */
.L_x_147:
[----:B------:R-:W1:Y:S01]  /*bdd0*/  LDC R6, c[0x0][0x28c] ;  /* 0x0000a300ff067b82 */ /* 0x000e620000000800 */
[----:B------:R-:W-:Y:S01]  /*bde0*/  BSSY B1, `(.L_x_107) ;  /* 0x0000036000017945 */ /* 0x000fe20003800000 */
[----:B-1----:R-:W-:-:S13]  /*bdf0*/  ISETP.GT.AND P3, PT, R6, RZ, P6 ;  /* 0x000000ff0600720c */ /* 0x002fda0003764270 */
[----:B------:R-:W-:Y:S05]  /*be00*/  @!P3 BRA `(.L_x_108) ;  /* 0x0000000000ccb947 */ /* 0x000fea0003800000 */
[----:B------:R-:W1:Y:S01]  /*be10*/  S2R R8, SR_CgaCtaId ;  /* 0x0000000000087919 */ /* 0x000e620000008800 */
[----:B------:R-:W-:-:S04]  /*be20*/  MOV R7, 0x400 ;  /* 0x0000040000077802 */ /* 0x000fc80000000f00 */
[----:B-1----:R-:W-:Y:S02]  /*be30*/  LEA R9, R8, R7, 0x18 ;  /* 0x0000000708097211 */ /* 0x002fe400078ec0ff */
[----:B------:R-:W-:Y:S02]  /*be40*/  SHF.L.U32 R7, R4, 0x1f, RZ ;  /* 0x0000001f04077819 */ /* 0x000fe400000006ff */
[----:B------:R-:W-:-:S04]  /*be50*/  LEA R8, R0, R9, 0x3 ;  /* 0x0000000900087211 */ /* 0x000fc800078e18ff */
[----:B------:R-:W1:Y:S02]  /*be60*/  SYNCS.PHASECHK.TRANS64.TRYWAIT P4, [R8+URZ+0x3c428], R7 ;  /* 0x03c42807080075a7 */ /* 0x000e64000808017f */
[----:B-1----:R-:W-:Y:S05]  /*be70*/  @!P4 BRA `(.L_x_109) ;  /* 0x000000140028c947 */ /* 0x002fea0003800000 */
.L_x_148:
[----:B------:R-:W-:Y:S01]  /*be80*/  UPRMT UR4, UR20, 0x9910, URZ ;  /* 0x0000991014047896 */ /* 0x000fe2000800003f */
[----:B-1----:R-:W-:-:S03]  /*be90*/  @P2 MOV R7, 0x8000 ;  /* 0x0000800000072802 */ /* 0x002fc60000000f00 */
[----:B------:R-:W-:Y:S01]  /*bea0*/  UISETP.NE.AND UP0, UPT, UR4, 0x2, UPT ;  /* 0x000000020400788c */ /* 0x000fe2000bf05270 */
[----:B------:R1:W-:Y:S05]  /*beb0*/  @P2 SYNCS.ARRIVE.TRANS64 RZ, [R8+URZ+0x3c400], R7 ;  /* 0x03c4000708ff29a7 */ /* 0x0003ea000800003f */
[----:B------:R-:W-:-:S13]  /*bec0*/  PLOP3.LUT P4, PT, PT, PT, UP0, 0x80, 0x0 ;  /* 0x000000000000781c */ /* 0x000fda0003f8f008 */
[----:B-1----:R-:W-:Y:S05]  /*bed0*/  @P4 BRA `(.L_x_110) ;  /* 0x0000000000044947 */ /* 0x002fea0003800000 */
[----:B------:R-:W-:Y:S01]  /*bee0*/  BPT.TRAP 0x1 ;  /* 0x000000040000795c */ /* 0x000fe20000300000 */
.L_x_110:
[----:B------:R-:W-:Y:S05]  /*bef0*/  @P0 BRA `(.L_x_111) ;  /* 0x0000000000040947 */ /* 0x000fea0003800000 */
[----:B------:R-:W-:Y:S01]  /*bf00*/  BPT.TRAP 0x1 ;  /* 0x000000040000795c */ /* 0x000fe20000300000 */
.L_x_111:
[----:B------:R-:W-:Y:S01]  /*bf10*/  LEA R9, R0, R9, 0xf ;  /* 0x0000000900097211 */ /* 0x000fe200078e78ff */
[----:B------:R-:W-:Y:S01]  /*bf20*/  UIADD3 UR4, UP0, UR16, 0x1f0, URZ ;  /* 0x000001f010047890 */ /* 0x000fe2000ff1e03f */
[----:B------:R-:W-:Y:S01]  /*bf30*/  R2UR UR9, R8 ;  /* 0x00000000080972ca */ /* 0x000fe200000e0000 */
[----:B------:R-:W-:Y:S01]  /*bf40*/  UMOV UR10, URZ ;  /* 0x0000003f000a7c82 */ /* 0x000fe20008000000 */
[----:B------:R-:W-:Y:S01]  /*bf50*/  R2UR UR14, R9 ;  /* 0x00000000090e72ca */ /* 0x000fe200000e0000 */
[----:B------:R-:W-:Y:S01]  /*bf60*/  UIADD3.X UR5, URZ, UR17, URZ, UP0, !UPT ;  /* 0x000000113f057290 */ /* 0x000fe200087fe43f */
[----:B------:R-:W-:Y:S01]  /*bf70*/  R2UR UR12, R2 ;  /* 0x00000000020c72ca */ /* 0x000fe200000e0000 */
[----:B------:R-:W-:Y:S01]  /*bf80*/  UMOV UR6, 0x0 ;  /* 0x0000000000067882 */ /* 0x000fe20000000000 */
[----:B------:R-:W-:Y:S01]  /*bf90*/  R2UR UR13, R3 ;  /* 0x00000000030d72ca */ /* 0x000fe200000e0000 */
[----:B------:R-:W-:Y:S01]  /*bfa0*/  UMOV UR7, 0x10000000 ;  /* 0x1000000000077882 */ /* 0x000fe20000000000 */
[----:B------:R-:W-:Y:S01]  /*bfb0*/  UMOV UR11, URZ ;  /* 0x0000003f000b7c82 */ /* 0x000fe20008000000 */
[----:B------:R-:W-:Y:S01]  /*bfc0*/  UMOV UR19, 0x40 ;  /* 0x0000004000137882 */ /* 0x000fe20000000000 */
[----:B------:R-:W-:-:S03]  /*bfd0*/  IADD3 R0, R0, 0x1, RZ ;  /* 0x0000000100007810 */ /* 0x000fc60007ffe0ff */
[----:B------:R-:W-:Y:S01]  /*bfe0*/  UIADD3 UR9, UR9, 0x3c400, URZ ;  /* 0x0003c40009097890 */ /* 0x000fe2000fffe03f */
[C---:B------:R-:W-:Y:S01]  /*bff0*/  ISETP.NE.AND P4, PT, R0.reuse, 0x5, PT ;  /* 0x000000050000780c */ /* 0x040fe20003f85270 */
[----:B------:R-:W-:Y:S02]  /*c000*/  UIADD3 UR8, UR14, 0x10000, URZ ;  /* 0x000100000e087890 */ /* 0x000fe4000fffe03f */
[----:B------:R-:W-:Y:S01]  /*c010*/  UIADD3 UR15, UR14, 0x12000, URZ ;  /* 0x000120000e0f7890 */ /* 0x000fe2000fffe03f */
[----:B------:R-:W-:Y:S01]  /*c020*/  SEL R7, RZ, 0x1, P4 ;  /* 0x00000001ff077807 */ /* 0x000fe20002000000 */
[----:B------:R-:W-:Y:S01]  /*c030*/  UIADD3 UR18, UR14, 0x14000, URZ ;  /* 0x000140000e127890 */ /* 0x000fe2000fffe03f */
[----:B------:R-:W-:Y:S01]  /*c040*/  SEL R0, R0, RZ, P4 ;  /* 0x000000ff00007207 */ /* 0x000fe20002000000 */
[----:B------:R-:W-:Y:S01]  /*c050*/  UIADD3 UR14, UR14, 0x16000, URZ ;  /* 0x000160000e0e7890 */ /* 0x000fe2000fffe03f */
[----:B------:R-:W-:Y:S02]  /*c060*/  LOP3.LUT R4, R4, R7, RZ, 0x3c, !PT ;  /* 0x0000000704047212 */ /* 0x000fe400078e3cff */
        /* <DEDUP_REMOVED lines=13> */
.L_x_108:
[----:B------:R-:W-:Y:S05]  /*c140*/  BSYNC B1 ;  /* 0x0000000000017941 */ /* 0x000fea0003800000 */
.L_x_107:
        /* <DEDUP_REMOVED lines=10> */
.L_x_113:
[----:B------:R-:W-:Y:S05]  /*c1f0*/  BSYNC B1 ;  /* 0x0000000000017941 */ /* 0x000fea0003800000 */
.L_x_112:
[----:B------:R-:W-:Y:S01]  /*c200*/  BSSY B1, `(.L_x_115) ;  /* 0x0000037000017945 */ /* 0x000fe20003800000 */
[----:B-1----:R-:W-:-:S03]  /*c210*/  MOV R8, RZ ;  /* 0x000000ff00087202 */ /* 0x002fc60000000f00 */
        /* <DEDUP_REMOVED lines=8> */
.L_x_149:
[----:B------:R-:W-:Y:S01]  /*c2a0*/  UPRMT UR4, UR20, 0x9910, URZ ;  /* 0x0000991014047896 */ /* 0x000fe2000800003f */
[----:B-1----:R-:W-:-:S03]  /*c2b0*/  @P2 MOV R8, 0x8000 ;  /* 0x0000800000082802 */ /* 0x002fc60000000f00 */
[----:B------:R-:W-:Y:S01]  /*c2c0*/  UISETP.NE.AND UP0, UPT, UR4, 0x2, UPT ;  /* 0x000000020400788c */ /* 0x000fe2000bf05270 */
[----:B------:R1:W-:Y:S05]  /*c2d0*/  @P2 SYNCS.ARRIVE.TRANS64 RZ, [R7+URZ+0x3c400], R8 ;  /* 0x03c4000807ff29a7 */ /* 0x0003ea000800003f */
[----:B------:R-:W-:-:S13]  /*c2e0*/  PLOP3.LUT P3, PT, PT, PT, UP0, 0x80, 0x0 ;  /* 0x000000000000781c */ /* 0x000fda0003f6f008 */
[----:B-1----:R-:W-:Y:S05]  /*c2f0*/  @P3 BRA `(.L_x_118) ;  /* 0x0000000000043947 */ /* 0x002fea0003800000 */
[----:B------:R-:W-:Y:S01]  /*c300*/  BPT.TRAP 0x1 ;  /* 0x000000040000795c */ /* 0x000fe20000300000 */
.L_x_118:
[----:B------:R-:W-:Y:S05]  /*c310*/  @P0 BRA `(.L_x_119) ;  /* 0x0000000000040947 */ /* 0x000fea0003800000 */
[----:B------:R-:W-:Y:S01]  /*c320*/  BPT.TRAP 0x1 ;  /* 0x000000040000795c */ /* 0x000fe20000300000 */
.L_x_119:
        /* <DEDUP_REMOVED lines=12> */
[----:B------:R-:W-:-:S02]  /*c3f0*/  IADD3 R0, R0, 0x1, RZ ;  /* 0x0000000100007810 */ /* 0x000fc40007ffe0ff */
[----:B------:R-:W-:Y:S01]  /*c400*/  MOV R8, 0x1 ;  /* 0x0000000100087802 */ /* 0x000fe20000000f00 */
        /* <DEDUP_REMOVED lines=8> */
[----:B------:R-:W-:-:S02]  /*c490*/  LOP3.LUT R4, R4, R5, RZ, 0x3c, !PT ;  /* 0x0000000504047212 */ /* 0x000fc400078e3cff */
[----:B------:R1:W-:Y:S01]  /*c4a0*/  UTMALDG.4D [UR8], [UR4], desc[UR6] ;  /* 0x00000608040075b4 */ /* 0x0003e20008019000 */
[----:B------:R-:W-:Y:S01]  /*c4b0*/  UMOV UR14, 0x80 ;  /* 0x00000080000e7882 */ /* 0x000fe20000000000 */
[----:B-1----:R-:W-:Y:S01]  /*c4c0*/  UMOV UR8, UR15 ;  /* 0x0000000f00087c82 */ /* 0x002fe20008000000 */
[----:B------:R-:W-:Y:S02]  /*c4d0*/  UMOV UR10, UR18 ;  /* 0x00000012000a7c82 */ /* 0x000fe40008000000 */
        /* <DEDUP_REMOVED lines=9> */
.L_x_116:
[----:B------:R-:W-:Y:S05]  /*c570*/  BSYNC B1 ;  /* 0x0000000000017941 */ /* 0x000fea0003800000 */
.L_x_115:
[----:B------:R-:W-:-:S13]  /*c580*/  ISETP.GE.AND P3, PT, R6, 0x41, PT ;  /* 0x000000410600780c */ /* 0x000fda0003f66270 */
[----:B------:R-:W-:Y:S05]  /*c590*/  @!P3 BRA `(.L_x_120) ;  /* 0x0000000400e8b947 */ /* 0x000fea0003800000 */
[----:B------:R-:W-:Y:S01]  /*c5a0*/  IADD3 R6, R6, 0x3f, RZ ;  /* 0x0000003f06067810 */ /* 0x000fe20007ffe0ff */
[----:B------:R-:W-:Y:S03]  /*c5b0*/  BSSY B1, `(.L_x_120) ;  /* 0x0000078000017945 */ /* 0x000fe60003800000 */
[----:B------:R-:W-:-:S04]  /*c5c0*/  SHF.R.S32.HI R5, RZ, 0x1f, R6 ;  /* 0x0000001fff057819 */ /* 0x000fc80000011406 */
[----:B------:R-:W-:-:S04]  /*c5d0*/  LEA.HI R5, R5, R6, RZ, 0x6 ;  /* 0x0000000605057211 */ /* 0x000fc800078f30ff */
[----:B------:R-:W-:-:S04]  /*c5e0*/  SHF.R.S32.HI R5, RZ, 0x6, R5 ;  /* 0x00000006ff057819 */ /* 0x000fc80000011405 */
[----:B------:R-:W-:-:S07]  /*c5f0*/  SHF.L.U32 R5, R5, 0x1, RZ ;  /* 0x0000000105057819 */ /* 0x000fce00000006ff */
.L_x_131:
[----:B------:R-:W-:Y:S04]  /*c600*/  BSSY B2, `(.L_x_121) ;  /* 0x0000036000027945 */ /* 0x000fe80003800000 */
[----:B------:R-:W-:Y:S05]  /*c610*/  @!P6 BRA `(.L_x_122) ;  /* 0x0000000000d0e947 */ /* 0x000fea0003800000 */
[----:B------:R-:W1:Y:S01]  /*c620*/  S2R R7, SR_CgaCtaId ;  /* 0x0000000000077919 */ /* 0x000e620000008800 */
[----:B------:R-:W-:Y:S02]  /*c630*/  MOV R6, 0x400 ;  /* 0x0000040000067802 */ /* 0x000fe40000000f00 */
[----:B------:R-:W-:Y:S02]  /*c640*/  SHF.L.U32 R9, R4, 0x1f, RZ ;  /* 0x0000001f04097819 */ /* 0x000fe400000006ff */
[----:B-1----:R-:W-:-:S04]  /*c650*/  LEA R7, R7, R6, 0x18 ;  /* 0x0000000607077211 */ /* 0x002fc800078ec0ff */
[----:B------:R-:W-:-:S04]  /*c660*/  LEA R6, R0, R7, 0x3 ;  /* 0x0000000700067211 */ /* 0x000fc800078e18ff */
[----:B------:R-:W1:Y:S02]  /*c670*/  SYNCS.PHASECHK.TRANS64.TRYWAIT P3, [R6+URZ+0x3c428], R9 ;  /* 0x03c42809060075a7 */ /* 0x000e64000806017f */
[----:B-1----:R-:W-:Y:S05]  /*c680*/  @!P3 BRA `(.L_x_123) ;  /* 0x0000000c0060b947 */ /* 0x002fea0003800000 */
.L_x_150:
[----:B------:R-:W-:Y:S01]  /*c690*/  UPRMT UR4, UR20, 0x9910, URZ ;  /* 0x0000991014047896 */ /* 0x000fe2000800003f */
[----:B-1----:R-:W-:-:S03]  /*c6a0*/  @P2 MOV R9, 0x8000 ;  /* 0x0000800000092802 */ /* 0x002fc60000000f00 */
[----:B------:R-:W-:Y:S01]  /*c6b0*/  UISETP.NE.AND UP0, UPT, UR4, 0x2, UPT ;  /* 0x000000020400788c */ /* 0x000fe2000bf05270 */
[----:B------:R1:W-:Y:S05]  /*c6c0*/  @P2 SYNCS.ARRIVE.TRANS64 RZ, [R6+URZ+0x3c400], R9 ;  /* 0x03c4000906ff29a7 */ /* 0x0003ea000800003f */
[----:B------:R-:W-:-:S13]  /*c6d0*/  PLOP3.LUT P3, PT, PT, PT, UP0, 0x80, 0x0 ;  /* 0x000000000000781c */ /* 0x000fda0003f6f008 */
[----:B-1----:R-:W-:Y:S05]  /*c6e0*/  @P3 BRA `(.L_x_124) ;  /* 0x0000000000043947 */ /* 0x002fea0003800000 */
[----:B------:R-:W-:Y:S01]  /*c6f0*/  BPT.TRAP 0x1 ;  /* 0x000000040000795c */ /* 0x000fe20000300000 */
.L_x_124:
[----:B------:R-:W-:Y:S05]  /*c700*/  @P0 BRA `(.L_x_125) ;  /* 0x0000000000040947 */ /* 0x000fea0003800000 */
[----:B------:R-:W-:Y:S01]  /*c710*/  BPT.TRAP 0x1 ;  /* 0x000000040000795c */ /* 0x000fe20000300000 */
.L_x_125:
        /* <DEDUP_REMOVED lines=10> */
[----:B------:R-:W-:Y:S01]  /*c7c0*/  R2UR UR13, R3 ;  /* 0x00000000030d72ca */ /* 0x000fe200000e0000 */
[----:B------:R-:W-:Y:S01]  /*c7d0*/  UMOV UR18, 0x40 ;  /* 0x0000004000127882 */ /* 0x000fe20000000000 */
[----:B------:R-:W-:-:S03]  /*c7e0*/  IADD3 R0, R0, 0x1, RZ ;  /* 0x0000000100007810 */ /* 0x000fc60007ffe0ff */
[----:B------:R-:W-:Y:S01]  /*c7f0*/  UIADD3 UR9, UR9, 0x3c400, URZ ;  /* 0x0003c40009097890 */ /* 0x000fe2000fffe03f */
[C---:B------:R-:W-:Y:S01]  /*c800*/  ISETP.NE.AND P3, PT, R0.reuse, 0x5, PT ;  /* 0x000000050000780c */ /* 0x040fe20003f65270 */
[----:B------:R-:W-:Y:S02]  /*c810*/  UIADD3 UR8, UR14, 0x10000, URZ ;  /* 0x000100000e087890 */ /* 0x000fe4000fffe03f */
[----:B------:R-:W-:Y:S01]  /*c820*/  USHF.L.U32 UR11, UR11, 0x6, URZ ;  /* 0x000000060b0b7899 */ /* 0x000fe2000800063f */
[----:B------:R-:W-:Y:S01]  /*c830*/  SEL R7, RZ, 0x1, P3 ;  /* 0x00000001ff077807 */ /* 0x000fe20001800000 */
[----:B------:R-:W-:Y:S01]  /*c840*/  UIADD3 UR15, UR14, 0x12000, URZ ;  /* 0x000120000e0f7890 */ /* 0x000fe2000fffe03f */
[----:B------:R-:W-:Y:S01]  /*c850*/  SEL R0, R0, RZ, P3 ;  /* 0x000000ff00007207 */ /* 0x000fe20001800000 */
[----:B------:R-:W-:Y:S01]  /*c860*/  UIADD3 UR19, UR14, 0x14000, URZ ;  /* 0x000140000e137890 */ /* 0x000fe2000fffe03f */
[----:B------:R-:W-:Y:S01]  /*c870*/  LOP3.LUT R4, R4, R7, RZ, 0x3c, !PT ;  /* 0x0000000704047212 */ /* 0x000fe200078e3cff */
[----:B------:R-:W-:-:S03]  /*c880*/  UIADD3 UR22, UR14, 0x16000, URZ ;  /* 0x000160000e167890 */ /* 0x000fc6000fffe03f */
        /* <DEDUP_REMOVED lines=13> */
.L_x_122:
[----:B------:R-:W-:Y:S05]  /*c960*/  BSYNC B2 ;  /* 0x0000000000027941 */ /* 0x000fea0003800000 */
.L_x_121:
[----:B------:R-:W-:Y:S01]  /*c970*/  ISETP.LT.OR P3, PT, R5, 0x4, !P6 ;  /* 0x000000040500780c */ /* 0x000fe20007761670 */
[----:B------:R-:W-:-:S12]  /*c980*/  BSSY B2, `(.L_x_126) ;  /* 0x0000037000027945 */ /* 0x000fd80003800000 */
[----:B------:R-:W-:Y:S05]  /*c990*/  @P3 BRA `(.L_x_127) ;  /* 0x0000000000d43947 */ /* 0x000fea0003800000 */
[----:B------:R-:W1:Y:S01]  /*c9a0*/  S2R R7, SR_CgaCtaId ;  /* 0x0000000000077919 */ /* 0x000e620000008800 */
[----:B------:R-:W-:Y:S02]  /*c9b0*/  MOV R6, 0x400 ;  /* 0x0000040000067802 */ /* 0x000fe40000000f00 */
[----:B------:R-:W-:Y:S02]  /*c9c0*/  SHF.L.U32 R9, R4, 0x1f, RZ ;  /* 0x0000001f04097819 */ /* 0x000fe400000006ff */
[----:B-1----:R-:W-:-:S04]  /*c9d0*/  LEA R7, R7, R6, 0x18 ;  /* 0x0000000607077211 */ /* 0x002fc800078ec0ff */
[----:B------:R-:W-:-:S04]  /*c9e0*/  LEA R6, R0, R7, 0x3 ;  /* 0x0000000700067211 */ /* 0x000fc800078e18ff */
[----:B------:R-:W1:Y:S02]  /*c9f0*/  SYNCS.PHASECHK.TRANS64.TRYWAIT P3, [R6+URZ+0x3c428], R9 ;  /* 0x03c42809060075a7 */ /* 0x000e64000806017f */
[----:B-1----:R-:W-:Y:S05]  /*ca00*/  @!P3 BRA `(.L_x_128) ;  /* 0x000000080094b947 */ /* 0x002fea0003800000 */
.L_x_151:
[----:B------:R-:W-:Y:S01]  /*ca10*/  UPRMT UR4, UR20, 0x9910, URZ ;  /* 0x0000991014047896 */ /* 0x000fe2000800003f */
[----:B-1----:R-:W-:-:S03]  /*ca20*/  @P1 MOV R9, 0x8000 ;  /* 0x0000800000091802 */ /* 0x002fc60000000f00 */
[----:B------:R-:W-:Y:S01]  /*ca30*/  UISETP.NE.AND UP0, UPT, UR4, 0x2, UPT ;  /* 0x000000020400788c */ /* 0x000fe2000bf05270 */
[----:B------:R1:W-:Y:S05]  /*ca40*/  @P1 SYNCS.ARRIVE.TRANS64 RZ, [R6+URZ+0x3c400], R9 ;  /* 0x03c4000906ff19a7 */ /* 0x0003ea000800003f */
[----:B------:R-:W-:-:S13]  /*ca50*/  PLOP3.LUT P3, PT, PT, PT, UP0, 0x80, 0x0 ;  /* 0x000000000000781c */ /* 0x000fda0003f6f008 */
[----:B-1----:R-:W-:Y:S05]  /*ca60*/  @P3 BRA `(.L_x_129) ;  /* 0x0000000000043947 */ /* 0x002fea0003800000 */
[----:B------:R-:W-:Y:S01]  /*ca70*/  BPT.TRAP 0x1 ;  /* 0x000000040000795c */ /* 0x000fe20000300000 */
.L_x_129:
[----:B------:R-:W-:Y:S05]  /*ca80*/  @P0 BRA `(.L_x_130) ;  /* 0x0000000000040947 */ /* 0x000fea0003800000 */
[----:B------:R-:W-:Y:S01]  /*ca90*/  BPT.TRAP 0x1 ;  /* 0x000000040000795c */ /* 0x000fe20000300000 */
.L_x_130:
        /* <DEDUP_REMOVED lines=12> */
[----:B------:R-:W-:-:S02]  /*cb60*/  IADD3 R0, R0, 0x1, RZ ;  /* 0x0000000100007810 */ /* 0x000fc40007ffe0ff */
[----:B------:R-:W-:Y:S01]  /*cb70*/  IADD3 R8, R8, 0x1, RZ ;  /* 0x0000000108087810 */ /* 0x000fe20007ffe0ff */
        /* <DEDUP_REMOVED lines=23> */
.L_x_127:
[----:B------:R-:W-:Y:S05]  /*ccf0*/  BSYNC B2 ;  /* 0x0000000000027941 */ /* 0x000fea0003800000 */
.L_x_126:
[C---:B------:R-:W-:Y:S02]  /*cd00*/  ISETP.GT.AND P3, PT, R5.reuse, 0x4, PT ;  /* 0x000000040500780c */ /* 0x040fe40003f64270 */
[----:B------:R-:W-:-:S11]  /*cd10*/  IADD3 R5, R5, -0x2, RZ ;  /* 0xfffffffe05057810 */ /* 0x000fd60007ffe0ff */
[----:B------:R-:W-:Y:S05]  /*cd20*/  @P3 BRA `(.L_x_131) ;  /* 0xfffffff800343947 */ /* 0x000fea000383ffff */
[----:B------:R-:W-:Y:S05]  /*cd30*/  BSYNC B1 ;  /* 0x0000000000017941 */ /* 0x000fea0003800000 */
.L_x_120:
[----:B------:R-:W-:Y:S01]  /*cd40*/  IADD3 R17, R17, UR21, RZ ;  /* 0x0000001511117c10 */ /* 0x000fe2000fffe0ff */
[----:B------:R-:W-:Y:S01]  /*cd50*/  ULDC UR4, c[0x0][0xa00] ;  /* 0x0002800000047ab9 */ /* 0x000fe20000000800 */
[----:B------:R-:W-:Y:S02]  /*cd60*/  PRMT R5, RZ, 0x7610, R5 ;  /* 0x00007610ff057816 */ /* 0x000fe40000000005 */
[----:B------:R-:W-:-:S13]  /*cd70*/  ISETP.GE.AND P3, PT, R17, UR4, PT ;  /* 0x0000000411007c0c */ /* 0x000fda000bf66270 */
[----:B------:R-:W-:Y:S05]  /*cd80*/  @!P3 BRA `(.L_x_132) ;  /* 0xffffffec00a8b947 */ /* 0x000fea000383ffff */
[----:B------:R-:W-:Y:S05]  /*cd90*/  BSYNC B0 ;  /* 0x0000000000007941 */ /* 0x000fea0003800000 */
.L_x_105:
[----:B------:R-:W-:Y:S05]  /*cda0*/  EXIT ;  /* 0x000000000000794d */ /* 0x000fea0003800000 */
.L_x_17:
[----:B-1----:R-:W-:-:S04]  /*cdb0*/  MOV R3, UR4 ;  /* 0x0000000400037c02 */ /* 0x002fc80008000f00 */
[----:B------:R1:W2:Y:S03]  /*cdc0*/  SYNCS.PHASECHK.TRANS64.TRYWAIT P1, [R3+URZ+0x3c450], R0 ;  /* 0x03c45000030075a7 */ /* 0x0002a6000802017f */
[----:B--2---:R-:W-:Y:S05]  /*cdd0*/  @!P1 NANOSLEEP.SYNCS 0x989680 ;  /* 0x009896800000995d */ /* 0x004fea0003900000 */
[----:B------:R-:W2:Y:S02]  /*cde0*/  @!P1 SYNCS.PHASECHK.TRANS64 P1, [R3+URZ+0x3c450], R0 ;  /* 0x03c45000030095a7 */ /* 0x000ea4000802007f */
[----:B--2---:R-:W-:Y:S05]  /*cdf0*/  @!P1 BRA `(.L_x_17) ;  /* 0xfffffffc00ec9947 */ /* 0x004fea000383ffff */
[----:B------:R-:W-:Y:S05]  /*ce00*/  BRA `(.L_x_133) ;  /* 0xffffff44004c7947 */ /* 0x000fea000383ffff */
.L_x_19:
[----:B-1----:R-:W-:-:S04]  /*ce10*/  MOV R6, UR7 ;  /* 0x0000000700067c02 */ /* 0x002fc80008000f00 */
[----:B------:R1:W2:Y:S03]  /*ce20*/  SYNCS.PHASECHK.TRANS64.TRYWAIT P1, [R6+URZ+0x3c400], R3 ;  /* 0x03c40003060075a7 */ /* 0x0002a6000802017f */
[----:B--2---:R-:W-:Y:S05]  /*ce30*/  @!P1 NANOSLEEP.SYNCS 0x989680 ;  /* 0x009896800000995d */ /* 0x004fea0003900000 */
[----:B------:R-:W2:Y:S02]  /*ce40*/  @!P1 SYNCS.PHASECHK.TRANS64 P1, [R6+URZ+0x3c400], R3 ;  /* 0x03c40003060095a7 */ /* 0x000ea4000802007f */
[----:B--2---:R-:W-:Y:S05]  /*ce50*/  @!P1 BRA `(.L_x_19) ;  /* 0xfffffffc00ec9947 */ /* 0x004fea000383ffff */
[----:B------:R-:W-:Y:S05]  /*ce60*/  BRA `(.L_x_134) ;  /* 0xffffff4400687947 */ /* 0x000fea000383ffff */
.L_x_20:
[----:B------:R-:W-:-:S13]  /*ce70*/  R2UR UR4, R0 ;  /* 0x00000000000472ca */ /* 0x000fda00000e0000 */
[----:B-1----:R-:W-:-:S04]  /*ce80*/  MOV R3, UR4 ;  /* 0x0000000400037c02 */ /* 0x002fc80008000f00 */
[----:B------:R1:W2:Y:S03]  /*ce90*/  SYNCS.PHASECHK.TRANS64.TRYWAIT P1, [R3+URZ+-0x8], R4 ;  /* 0xfffff804030075a7 */ /* 0x0002a6000802017f */
[----:B--2---:R-:W-:Y:S05]  /*cea0*/  @!P1 NANOSLEEP.SYNCS 0x989680 ;  /* 0x009896800000995d */ /* 0x004fea0003900000 */
[----:B------:R-:W2:Y:S02]  /*ceb0*/  @!P1 SYNCS.PHASECHK.TRANS64 P1, [R3+URZ+-0x8], R4 ;  /* 0xfffff804030095a7 */ /* 0x000ea4000802007f */
[----:B--2---:R-:W-:Y:S05]  /*cec0*/  @!P1 BRA `(.L_x_20) ;  /* 0xfffffffc00e89947 */ /* 0x004fea000383ffff */
[----:B------:R-:W-:Y:S05]  /*ced0*/  BRA `(.L_x_135) ;  /* 0xffffff4400587947 */ /* 0x000fea000383ffff */
.L_x_22:
[----:B-1----:R-:W-:-:S04]  /*cee0*/  MOV R24, UR4 ;  /* 0x0000000400187c02 */ /* 0x002fc80008000f00 */
[----:B------:R1:W2:Y:S03]  /*cef0*/  SYNCS.PHASECHK.TRANS64.TRYWAIT P1, [R24+URZ+0x3c400], R3 ;  /* 0x03c40003180075a7 */ /* 0x0002a6000802017f */
[----:B--2---:R-:W-:Y:S05]  /*cf00*/  @!P1 NANOSLEEP.SYNCS 0x989680 ;  /* 0x009896800000995d */ /* 0x004fea0003900000 */
[----:B------:R-:W2:Y:S02]  /*cf10*/  @!P1 SYNCS.PHASECHK.TRANS64 P1, [R24+URZ+0x3c400], R3 ;  /* 0x03c40003180095a7 */ /* 0x000ea4000802007f */
[----:B--2---:R-:W-:Y:S05]  /*cf20*/  @!P1 BRA `(.L_x_22) ;  /* 0xfffffffc00ec9947 */ /* 0x004fea000383ffff */
[----:B------:R-:W-:Y:S05]  /*cf30*/  BRA `(.L_x_136) ;  /* 0xffffff6000ac7947 */ /* 0x000fea000383ffff */
.L_x_27:
[----:B-1----:R-:W-:-:S04]  /*cf40*/  MOV R153, UR5 ;  /* 0x0000000500997c02 */ /* 0x002fc80008000f00 */
[----:B------:R1:W2:Y:S03]  /*cf50*/  SYNCS.PHASECHK.TRANS64.TRYWAIT P2, [R153+URZ+0x3c400], R20 ;  /* 0x03c40014990075a7 */ /* 0x0002a6000804017f */
[----:B--2---:R-:W-:Y:S05]  /*cf60*/  @!P2 NANOSLEEP.SYNCS 0x989680 ;  /* 0x009896800000a95d */ /* 0x004fea0003900000 */
[----:B------:R-:W2:Y:S02]  /*cf70*/  @!P2 SYNCS.PHASECHK.TRANS64 P2, [R153+URZ+0x3c400], R20 ;  /* 0x03c400149900a5a7 */ /* 0x000ea4000804007f */
[----:B--2---:R-:W-:Y:S05]  /*cf80*/  @!P2 BRA `(.L_x_27) ;  /* 0xfffffffc00eca947 */ /* 0x004fea000383ffff */
[----:B------:R-:W-:Y:S05]  /*cf90*/  BRA `(.L_x_137) ;  /* 0xffffff64007c7947 */ /* 0x000fea000383ffff */
.L_x_31:
[----:B-1----:R-:W-:-:S04]  /*cfa0*/  MOV R168, UR7 ;  /* 0x0000000700a87c02 */ /* 0x002fc80008000f00 */
[----:B------:R1:W2:Y:S03]  /*cfb0*/  SYNCS.PHASECHK.TRANS64.TRYWAIT P2, [R168+URZ+0x3c400], R191 ;  /* 0x03c400bfa80075a7 */ /* 0x0002a6000804017f */
[----:B--2---:R-:W-:Y:S05]  /*cfc0*/  @!P2 NANOSLEEP.SYNCS 0x989680 ;  /* 0x009896800000a95d */ /* 0x004fea0003900000 */
[----:B------:R-:W2:Y:S02]  /*cfd0*/  @!P2 SYNCS.PHASECHK.TRANS64 P2, [R168+URZ+0x3c400], R191 ;  /* 0x03c400bfa800a5a7 */ /* 0x000ea4000804007f */
[----:B--2---:R-:W-:Y:S05]  /*cfe0*/  @!P2 BRA `(.L_x_31) ;  /* 0xfffffffc00eca947 */ /* 0x004fea000383ffff */
[----:B------:R-:W-:Y:S05]  /*cff0*/  BRA `(.L_x_30) ;  /* 0xffffff8400387947 */ /* 0x000fea000383ffff */
.L_x_39:
[----:B-1----:R-:W-:-:S04]  /*d000*/  MOV R153, UR5 ;  /* 0x0000000500997c02 */ /* 0x002fc80008000f00 */
[----:B------:R1:W2:Y:S03]  /*d010*/  SYNCS.PHASECHK.TRANS64.TRYWAIT P2, [R153+URZ+0x3c400], R20 ;  /* 0x03c40014990075a7 */ /* 0x0002a6000804017f */
[----:B--2---:R-:W-:Y:S05]  /*d020*/  @!P2 NANOSLEEP.SYNCS 0x989680 ;  /* 0x009896800000a95d */ /* 0x004fea0003900000 */
[----:B------:R-:W2:Y:S02]  /*d030*/  @!P2 SYNCS.PHASECHK.TRANS64 P2, [R153+URZ+0x3c400], R20 ;  /* 0x03c400149900a5a7 */ /* 0x000ea4000804007f */
[----:B--2---:R-:W-:Y:S05]  /*d040*/  @!P2 BRA `(.L_x_39) ;  /* 0xfffffffc00eca947 */ /* 0x004fea000383ffff */
[----:B------:R-:W-:Y:S05]  /*d050*/  BRA `(.L_x_138) ;  /* 0xffffff8800387947 */ /* 0x000fea000383ffff */
.L_x_43:
[----:B-1----:R-:W-:-:S04]  /*d060*/  MOV R167, UR10 ;  /* 0x0000000a00a77c02 */ /* 0x002fc80008000f00 */
[----:B------:R1:W2:Y:S03]  /*d070*/  SYNCS.PHASECHK.TRANS64.TRYWAIT P2, [R167+URZ+0x3c400], R190 ;  /* 0x03c400bea70075a7 */ /* 0x0002a6000804017f */
[----:B--2---:R-:W-:Y:S05]  /*d080*/  @!P2 NANOSLEEP.SYNCS 0x989680 ;  /* 0x009896800000a95d */ /* 0x004fea0003900000 */
[----:B------:R-:W2:Y:S02]  /*d090*/  @!P2 SYNCS.PHASECHK.TRANS64 P2, [R167+URZ+0x3c400], R190 ;  /* 0x03c400bea700a5a7 */ /* 0x000ea4000804007f */
[----:B--2---:R-:W-:Y:S05]  /*d0a0*/  @!P2 BRA `(.L_x_43) ;  /* 0xfffffffc00eca947 */ /* 0x004fea000383ffff */
[----:B------:R-:W-:Y:S05]  /*d0b0*/  BRA `(.L_x_42) ;  /* 0xffffffa800f87947 */ /* 0x000fea000383ffff */
.L_x_63:
[----:B------:R-:W-:-:S13]  /*d0c0*/  R2UR UR4, R0 ;  /* 0x00000000000472ca */ /* 0x000fda00000e0000 */
[----:B-1----:R-:W-:-:S04]  /*d0d0*/  MOV R4, UR4 ;  /* 0x0000000400047c02 */ /* 0x002fc80008000f00 */
[----:B------:R1:W2:Y:S03]  /*d0e0*/  SYNCS.PHASECHK.TRANS64.TRYWAIT P1, [R4+URZ+0x8], R3 ;  /* 0x00000803040075a7 */ /* 0x0002a6000802017f */
[----:B--2---:R-:W-:Y:S05]  /*d0f0*/  @!P1 NANOSLEEP.SYNCS 0x989680 ;  /* 0x009896800000995d */ /* 0x004fea0003900000 */
[----:B------:R-:W2:Y:S02]  /*d100*/  @!P1 SYNCS.PHASECHK.TRANS64 P1, [R4+URZ+0x8], R3 ;  /* 0x00000803040095a7 */ /* 0x000ea4000802007f */
[----:B--2---:R-:W-:Y:S05]  /*d110*/  @!P1 BRA `(.L_x_63) ;  /* 0xfffffffc00e89947 */ /* 0x004fea000383ffff */
[----:B------:R-:W-:Y:S05]  /*d120*/  BRA `(.L_x_139) ;  /* 0xffffffb800747947 */ /* 0x000fea000383ffff */
.L_x_90:
[----:B------:R-:W-:Y:S01]  /*d130*/  BSSY B1, `(.L_x_140) ;  /* 0x0000006000017945 */ /* 0x000fe20003800000 */
[----:B------:R-:W-:-:S07]  /*d140*/  MOV R15, 0xffffffff ;  /* 0xffffffff000f7802 */ /* 0x000fce0000000f00 */
[----:B------:R-:W-:Y:S05]  /*d150*/  WARPSYNC.COLLECTIVE R15, `(.L_x_141) ;  /* 0x000000000f0c7348 */ /* 0x000fea0003c00000 */
[----:B------:R-:W-:Y:S02]  /*d160*/  ELECT P6, UR62, PT ;  /* 0x00000000003e782f */ /* 0x000fe400038c0000 */
[----:B------:R-:W-:Y:S01]  /*d170*/  MOV R14, UR62 ;  /* 0x0000003e000e7c02 */ /* 0x000fe20008000f00 */
[----:B------:R-:W-:Y:S10]  /*d180*/  ENDCOLLECTIVE ;  /* 0x000000000000791b */ /* 0x000ff40003800000 */
.L_x_141:
[----:B------:R-:W-:Y:S05]  /*d190*/  BSYNC B1 ;  /* 0x0000000000017941 */ /* 0x000fea0003800000 */
.L_x_140:
[----:B------:R-:W-:Y:S05]  /*d1a0*/  BRA `(.L_x_142) ;  /* 0xffffffe0005c7947 */ /* 0x000fea000383ffff */
.L_x_93:
[----:B-1----:R1:W2:Y:S02]  /*d1b0*/  SYNCS.PHASECHK.TRANS64.TRYWAIT P2, [R7+URZ+0x3c460], R6 ;  /* 0x03c46006070075a7 */ /* 0x0022a4000804017f */
[----:B--2---:R-:W-:Y:S05]  /*d1c0*/  @!P2 NANOSLEEP.SYNCS 0x989680 ;  /* 0x009896800000a95d */ /* 0x004fea0003900000 */
[----:B------:R-:W2:Y:S02]  /*d1d0*/  @!P2 SYNCS.PHASECHK.TRANS64 P2, [R7+URZ+0x3c460], R6 ;  /* 0x03c460060700a5a7 */ /* 0x000ea4000804007f */
[----:B--2---:R-:W-:Y:S05]  /*d1e0*/  @!P2 BRA `(.L_x_93) ;  /* 0xfffffffc00f0a947 */ /* 0x004fea000383ffff */
[----:B------:R-:W-:Y:S05]  /*d1f0*/  BRA `(.L_x_143) ;  /* 0xffffffe0007c7947 */ /* 0x000fea000383ffff */
.L_x_98:
[----:B-1----:R1:W2:Y:S02]  /*d200*/  SYNCS.PHASECHK.TRANS64.TRYWAIT P2, [R7+URZ+0x3c4b0], R4 ;  /* 0x03c4b004070075a7 */ /* 0x0022a4000804017f */
[----:B--2---:R-:W-:Y:S05]  /*d210*/  @!P2 NANOSLEEP.SYNCS 0x989680 ;  /* 0x009896800000a95d */ /* 0x004fea0003900000 */
[----:B------:R-:W2:Y:S02]  /*d220*/  @!P2 SYNCS.PHASECHK.TRANS64 P2, [R7+URZ+0x3c4b0], R4 ;  /* 0x03c4b0040700a5a7 */ /* 0x000ea4000804007f */
[----:B--2---:R-:W-:Y:S05]  /*d230*/  @!P2 BRA `(.L_x_98) ;  /* 0xfffffffc00f0a947 */ /* 0x004fea000383ffff */
[----:B------:R-:W-:Y:S05]  /*d240*/  BRA `(.L_x_97) ;  /* 0xffffffe400487947 */ /* 0x000fea000383ffff */
.L_x_101:
[----:B-1----:R1:W2:Y:S02]  /*d250*/  SYNCS.PHASECHK.TRANS64.TRYWAIT P2, [R4+URZ+0x3c460], R9 ;  /* 0x03c46009040075a7 */ /* 0x0022a4000804017f */
[----:B--2---:R-:W-:Y:S05]  /*d260*/  @!P2 NANOSLEEP.SYNCS 0x989680 ;  /* 0x009896800000a95d */ /* 0x004fea0003900000 */
[----:B------:R-:W2:Y:S02]  /*d270*/  @!P2 SYNCS.PHASECHK.TRANS64 P2, [R4+URZ+0x3c460], R9 ;  /* 0x03c460090400a5a7 */ /* 0x000ea4000804007f */
[----:B--2---:R-:W-:Y:S05]  /*d280*/  @!P2 BRA `(.L_x_101) ;  /* 0xfffffffc00f0a947 */ /* 0x004fea000383ffff */
[----:B------:R-:W-:Y:S05]  /*d290*/  BRA `(.L_x_144) ;  /* 0xffffffe4005c7947 */ /* 0x000fea000383ffff */
.L_x_106:
[----:B------:R-:W-:Y:S01]  /*d2a0*/  BSSY B1, `(.L_x_145) ;  /* 0x0000006000017945 */ /* 0x000fe20003800000 */
[----:B------:R-:W-:-:S07]  /*d2b0*/  MOV R15, 0xffffffff ;  /* 0xffffffff000f7802 */ /* 0x000fce0000000f00 */
[----:B------:R-:W-:Y:S05]  /*d2c0*/  WARPSYNC.COLLECTIVE R15, `(.L_x_146) ;  /* 0x000000000f0c7348 */ /* 0x000fea0003c00000 */
[----:B------:R-:W-:Y:S02]  /*d2d0*/  ELECT P6, UR62, PT ;  /* 0x00000000003e782f */ /* 0x000fe400038c0000 */
[----:B------:R-:W-:Y:S01]  /*d2e0*/  MOV R14, UR62 ;  /* 0x0000003e000e7c02 */ /* 0x000fe20008000f00 */
[----:B------:R-:W-:Y:S10]  /*d2f0*/  ENDCOLLECTIVE ;  /* 0x000000000000791b */ /* 0x000ff40003800000 */
.L_x_146:
[----:B------:R-:W-:Y:S05]  /*d300*/  BSYNC B1 ;  /* 0x0000000000017941 */ /* 0x000fea0003800000 */
.L_x_145:
[----:B------:R-:W-:Y:S05]  /*d310*/  BRA `(.L_x_147) ;  /* 0xffffffe800ac7947 */ /* 0x000fea000383ffff */
.L_x_109:
[----:B-1----:R1:W2:Y:S02]  /*d320*/  SYNCS.PHASECHK.TRANS64.TRYWAIT P4, [R8+URZ+0x3c428], R7 ;  /* 0x03c42807080075a7 */ /* 0x0022a4000808017f */
[----:B--2---:R-:W-:Y:S05]  /*d330*/  @!P4 NANOSLEEP.SYNCS 0x989680 ;  /* 0x009896800000c95d */ /* 0x004fea0003900000 */
[----:B------:R-:W2:Y:S02]  /*d340*/  @!P4 SYNCS.PHASECHK.TRANS64 P4, [R8+URZ+0x3c428], R7 ;  /* 0x03c428070800c5a7 */ /* 0x000ea4000808007f */
[----:B--2---:R-:W-:Y:S05]  /*d350*/  @!P4 BRA `(.L_x_109) ;  /* 0xfffffffc00f0c947 */ /* 0x004fea000383ffff */
[----:B------:R-:W-:Y:S05]  /*d360*/  BRA `(.L_x_148) ;  /* 0xffffffe800c47947 */ /* 0x000fea000383ffff */
.L_x_114:
[----:B-1----:R1:W2:Y:S02]  /*d370*/  SYNCS.PHASECHK.TRANS64.TRYWAIT P4, [R5+URZ+0x3c4b0], R8 ;  /* 0x03c4b008050075a7 */ /* 0x0022a4000808017f */
[----:B--2---:R-:W-:Y:S05]  /*d380*/  @!P4 NANOSLEEP.SYNCS 0x989680 ;  /* 0x009896800000c95d */ /* 0x004fea0003900000 */
[----:B------:R-:W2:Y:S02]  /*d390*/  @!P4 SYNCS.PHASECHK.TRANS64 P4, [R5+URZ+0x3c4b0], R8 ;  /* 0x03c4b0080500c5a7 */ /* 0x000ea4000808007f */
[----:B--2---:R-:W-:Y:S05]  /*d3a0*/  @!P4 BRA `(.L_x_114) ;  /* 0xfffffffc00f0c947 */ /* 0x004fea000383ffff */
[----:B------:R-:W-:Y:S05]  /*d3b0*/  BRA `(.L_x_113) ;  /* 0xffffffec008c7947 */ /* 0x000fea000383ffff */
.L_x_117:
[----:B-1----:R1:W2:Y:S02]  /*d3c0*/  SYNCS.PHASECHK.TRANS64.TRYWAIT P3, [R7+URZ+0x3c428], R8 ;  /* 0x03c42808070075a7 */ /* 0x0022a4000806017f */
[----:B--2---:R-:W-:Y:S05]  /*d3d0*/  @!P3 NANOSLEEP.SYNCS 0x989680 ;  /* 0x009896800000b95d */ /* 0x004fea0003900000 */
[----:B------:R-:W2:Y:S02]  /*d3e0*/  @!P3 SYNCS.PHASECHK.TRANS64 P3, [R7+URZ+0x3c428], R8 ;  /* 0x03c428080700b5a7 */ /* 0x000ea4000806007f */
[----:B--2---:R-:W-:Y:S05]  /*d3f0*/  @!P3 BRA `(.L_x_117) ;  /* 0xfffffffc00f0b947 */ /* 0x004fea000383ffff */
[----:B------:R-:W-:Y:S05]  /*d400*/  BRA `(.L_x_149) ;  /* 0xffffffec00a47947 */ /* 0x000fea000383ffff */
.L_x_123:
[----:B-1----:R1:W2:Y:S02]  /*d410*/  SYNCS.PHASECHK.TRANS64.TRYWAIT P3, [R6+URZ+0x3c428], R9 ;  /* 0x03c42809060075a7 */ /* 0x0022a4000806017f */
[----:B--2---:R-:W-:Y:S05]  /*d420*/  @!P3 NANOSLEEP.SYNCS 0x989680 ;  /* 0x009896800000b95d */ /* 0x004fea0003900000 */
[----:B------:R-:W2:Y:S02]  /*d430*/  @!P3 SYNCS.PHASECHK.TRANS64 P3, [R6+URZ+0x3c428], R9 ;  /* 0x03c428090600b5a7 */ /* 0x000ea4000806007f */
[----:B--2---:R-:W-:Y:S05]  /*d440*/  @!P3 BRA `(.L_x_123) ;  /* 0xfffffffc00f0b947 */ /* 0x004fea000383ffff */
[----:B------:R-:W-:Y:S05]  /*d450*/  BRA `(.L_x_150) ;  /* 0xfffffff0008c7947 */ /* 0x000fea000383ffff */
.L_x_128:
[----:B-1----:R1:W2:Y:S02]  /*d460*/  SYNCS.PHASECHK.TRANS64.TRYWAIT P3, [R6+URZ+0x3c428], R9 ;  /* 0x03c42809060075a7 */ /* 0x0022a4000806017f */
[----:B--2---:R-:W-:Y:S05]  /*d470*/  @!P3 NANOSLEEP.SYNCS 0x989680 ;  /* 0x009896800000b95d */ /* 0x004fea0003900000 */
[----:B------:R-:W2:Y:S02]  /*d480*/  @!P3 SYNCS.PHASECHK.TRANS64 P3, [R6+URZ+0x3c428], R9 ;  /* 0x03c428090600b5a7 */ /* 0x000ea4000806007f */
[----:B--2---:R-:W-:Y:S05]  /*d490*/  @!P3 BRA `(.L_x_128) ;  /* 0xfffffffc00f0b947 */ /* 0x004fea000383ffff */
[----:B------:R-:W-:Y:S05]  /*d4a0*/  BRA `(.L_x_151) ;  /* 0xfffffff400587947 */ /* 0x000fea000383ffff */
        .weak           $__internal_0_$__cuda_sm20_rcp_rn_f32_slowpath
        .type           $__internal_0_$__cuda_sm20_rcp_rn_f32_slowpath,@function
        .size           $__internal_0_$__cuda_sm20_rcp_rn_f32_slowpath,(.L_x_157 - $__internal_0_$__cuda_sm20_rcp_rn_f32_slowpath)
$__internal_0_$__cuda_sm20_rcp_rn_f32_slowpath:
[----:B------:R-:W-:Y:S01]  /*d4b0*/  SHF.L.U32 R4, R3, 0x1, RZ ;  /* 0x0000000103047819 */ /* 0x000fe200000006ff */
[----:B------:R-:W-:Y:S03]  /*d4c0*/  BSSY B2, `(.L_x_152) ;  /* 0x0000030000027945 */ /* 0x000fe60003800000 */
[----:B------:R-:W-:-:S04]  /*d4d0*/  SHF.R.U32.HI R13, RZ, 0x18, R4 ;  /* 0x00000018ff0d7819 */ /* 0x000fc80000011604 */
[----:B------:R-:W-:-:S13]  /*d4e0*/  ISETP.NE.U32.AND P0, PT, R13, RZ, PT ;  /* 0x000000ff0d00720c */ /* 0x000fda0003f05070 */
[----:B------:R-:W-:Y:S05]  /*d4f0*/  @P0 BRA `(.L_x_153) ;  /* 0x0000000000280947 */ /* 0x000fea0003800000 */
[----:B------:R-:W-:-:S04]  /*d500*/  SHF.L.U32 R4, R3, 0x1, RZ ;  /* 0x0000000103047819 */ /* 0x000fc800000006ff */
[----:B------:R-:W-:-:S13]  /*d510*/  ISETP.NE.AND P0, PT, R4, RZ, PT ;  /* 0x000000ff0400720c */ /* 0x000fda0003f05270 */
[----:B------:R-:W-:Y:S01]  /*d520*/  @P0 FFMA R11, R3, 1.84467440737095516160e+19, RZ ;  /* 0x5f800000030b0823 */ /* 0x000fe200000000ff */
[----:B------:R-:W-:Y:S08]  /*d530*/  @!P0 MUFU.RCP R5, R3 ;  /* 0x0000000300058308 */ /* 0x000ff00000001000 */
[----:B------:R-:W1:Y:S02]  /*d540*/  @P0 MUFU.RCP R4, R11 ;  /* 0x0000000b00040308 */ /* 0x000e640000001000 */
[----:B-1----:R-:W-:-:S04]  /*d550*/  @P0 FFMA R12, R11, R4, -1 ;  /* 0xbf8000000b0c0423 */ /* 0x002fc80000000004 */
[----:B------:R-:W-:-:S04]  /*d560*/  @P0 FADD.FTZ R13, -R12, -RZ ;  /* 0x800000ff0c0d0221 */ /* 0x000fc80000010100 */
[----:B------:R-:W-:-:S04]  /*d570*/  @P0 FFMA R4, R4, R13, R4 ;  /* 0x0000000d04040223 */ /* 0x000fc80000000004 */
[----:B------:R-:W-:Y:S01]  /*d580*/  @P0 FFMA R5, R4, 1.84467440737095516160e+19, RZ ;  /* 0x5f80000004050823 */ /* 0x000fe200000000ff */
[----:B------:R-:W-:Y:S06]  /*d590*/  BRA `(.L_x_154) ;  /* 0x0000000000887947 */ /* 0x000fec0003800000 */
.L_x_153:
[----:B------:R-:W-:-:S04]  /*d5a0*/  IADD3 R21, R13, -0xfd, RZ ;  /* 0xffffff030d157810 */ /* 0x000fc80007ffe0ff */
[----:B------:R-:W-:-:S13]  /*d5b0*/  ISETP.GT.U32.AND P0, PT, R21, 0x1, PT ;  /* 0x000000011500780c */ /* 0x000fda0003f04070 */
[----:B------:R-:W-:Y:S05]  /*d5c0*/  @P0 BRA `(.L_x_155) ;  /* 0x0000000000780947 */ /* 0x000fea0003800000 */
[----:B------:R-:W-:Y:S02]  /*d5d0*/  LOP3.LUT R4, R3, 0x7fffff, RZ, 0xc0, !PT ;  /* 0x007fffff03047812 */ /* 0x000fe400078ec0ff */
[----:B------:R-:W-:Y:S02]  /*d5e0*/  MOV R14, 0x3 ;  /* 0x00000003000e7802 */ /* 0x000fe40000000f00 */
[----:B------:R-:W-:Y:S02]  /*d5f0*/  LOP3.LUT R4, R4, 0x3f800000, RZ, 0xfc, !PT ;  /* 0x3f80000004047812 */ /* 0x000fe400078efcff */
[----:B------:R-:W-:Y:S02]  /*d600*/  SHF.L.U32 R14, R14, R21, RZ ;  /* 0x000000150e0e7219 */ /* 0x000fe400000006ff */
[----:B------:R-:W1:Y:S02]  /*d610*/  MUFU.RCP R5, R4 ;  /* 0x0000000400057308 */ /* 0x000e640000001000 */
[----:B-1----:R-:W-:-:S04]  /*d620*/  FFMA R11, R4, R5, -1 ;  /* 0xbf800000040b7423 */ /* 0x002fc80000000005 */
[----:B------:R-:W-:-:S04]  /*d630*/  FADD.FTZ R12, -R11, -RZ ;  /* 0x800000ff0b0c7221 */ /* 0x000fc80000010100 */
[CCC-:B------:R-:W-:Y:S01]  /*d640*/  FFMA.RM R11, R5.reuse, R12.reuse, R5.reuse ;  /* 0x0000000c050b7223 */ /* 0x1c0fe20000004005 */
[----:B------:R-:W-:-:S04]  /*d650*/  FFMA.RP R12, R5, R12, R5 ;  /* 0x0000000c050c7223 */ /* 0x000fc80000008005 */
[C---:B------:R-:W-:Y:S02]  /*d660*/  LOP3.LUT R5, R11.reuse, 0x7fffff, RZ, 0xc0, !PT ;  /* 0x007fffff0b057812 */ /* 0x040fe400078ec0ff */
[----:B------:R-:W-:Y:S02]  /*d670*/  FSETP.NEU.FTZ.AND P0, PT, R11, R12, PT ;  /* 0x0000000c0b00720b */ /* 0x000fe40003f1d000 */
[----:B------:R-:W-:Y:S02]  /*d680*/  LOP3.LUT R5, R5, 0x800000, RZ, 0xfc, !PT ;  /* 0x0080000005057812 */ /* 0x000fe400078efcff */
[----:B------:R-:W-:Y:S02]  /*d690*/  SEL R11, RZ, 0xffffffff, !P0 ;  /* 0xffffffffff0b7807 */ /* 0x000fe40004000000 */
[----:B------:R-:W-:Y:S02]  /*d6a0*/  LOP3.LUT R14, R14, R5, RZ, 0xc0, !PT ;  /* 0x000000050e0e7212 */ /* 0x000fe400078ec0ff */
[----:B------:R-:W-:-:S02]  /*d6b0*/  IADD3 R4, -R11, RZ, RZ ;  /* 0x000000ff0b047210 */ /* 0x000fc40007ffe1ff */
[-C--:B------:R-:W-:Y:S02]  /*d6c0*/  SHF.R.U32.HI R14, RZ, R21.reuse, R14 ;  /* 0x00000015ff0e7219 */ /* 0x080fe4000001160e */
[----:B------:R-:W-:Y:S02]  /*d6d0*/  LOP3.LUT P1, RZ, R4, R21, R5, 0xf8, !PT ;  /* 0x0000001504ff7212 */ /* 0x000fe4000782f805 */
[C---:B------:R-:W-:Y:S02]  /*d6e0*/  LOP3.LUT P0, RZ, R14.reuse, 0x1, RZ, 0xc0, !PT ;  /* 0x000000010eff7812 */ /* 0x040fe4000780c0ff */
[----:B------:R-:W-:-:S04]  /*d6f0*/  LOP3.LUT P2, RZ, R14, 0x2, RZ, 0xc0, !PT ;  /* 0x000000020eff7812 */ /* 0x000fc8000784c0ff */
[----:B------:R-:W-:Y:S02]  /*d700*/  PLOP3.LUT P0, PT, P0, P1, P2, 0xe0, 0x0 ;  /* 0x000000000000781c */ /* 0x000fe40000703c20 */
[----:B------:R-:W-:Y:S02]  /*d710*/  LOP3.LUT P1, RZ, R3, 0x7fffff, RZ, 0xc0, !PT ;  /* 0x007fffff03ff7812 */ /* 0x000fe4000782c0ff */
[----:B------:R-:W-:-:S04]  /*d720*/  SEL R4, RZ, 0x1, !P0 ;  /* 0x00000001ff047807 */ /* 0x000fc80004000000 */
[----:B------:R-:W-:-:S04]  /*d730*/  IADD3 R4, -R4, RZ, RZ ;  /* 0x000000ff04047210 */ /* 0x000fc80007ffe1ff */
[----:B------:R-:W-:Y:S02]  /*d740*/  ISETP.GE.AND P0, PT, R4, RZ, PT ;  /* 0x000000ff0400720c */ /* 0x000fe40003f06270 */
[----:B------:R-:W-:-:S04]  /*d750*/  IADD3 R4, R13, -0xfc, RZ ;  /* 0xffffff040d047810 */ /* 0x000fc80007ffe0ff */
[----:B------:R-:W-:-:S07]  /*d760*/  SHF.R.U32.HI R4, RZ, R4, R5 ;  /* 0x00000004ff047219 */ /* 0x000fce0000011605 */
[----:B------:R-:W-:-:S04]  /*d770*/  @!P0 IADD3 R4, R4, 0x1, RZ ;  /* 0x0000000104048810 */ /* 0x000fc80007ffe0ff */
[----:B------:R-:W-:-:S04]  /*d780*/  @!P1 SHF.L.U32 R4, R4, 0x1, RZ ;  /* 0x0000000104049819 */ /* 0x000fc800000006ff */
[----:B------:R-:W-:Y:S01]  /*d790*/  LOP3.LUT R5, R4, 0x80000000, R3, 0xf8, !PT ;  /* 0x8000000004057812 */ /* 0x000fe200078ef803 */
[----:B------:R-:W-:Y:S06]  /*d7a0*/  BRA `(.L_x_154) ;  /* 0x0000000000047947 */ /* 0x000fec0003800000 */
.L_x_155:
[----:B------:R1:W2:Y:S02]  /*d7b0*/  MUFU.RCP R5, R3 ;  /* 0x0000000300057308 */ /* 0x0002a40000001000 */
.L_x_154:
[----:B------:R-:W-:Y:S05]  /*d7c0*/  BSYNC B2 ;  /* 0x0000000000027941 */ /* 0x000fea0003800000 */
.L_x_152:
[----:B--2---:R-:W-:Y:S02]  /*d7d0*/  MOV R11, R5 ;  /* 0x00000005000b7202 */ /* 0x004fe40000000f00 */
[----:B------:R-:W-:Y:S02]  /*d7e0*/  MOV R4, R10 ;  /* 0x0000000a00047202 */ /* 0x000fe40000000f00 */
[----:B------:R-:W-:-:S04]  /*d7f0*/  MOV R5, 0x0 ;  /* 0x0000000000057802 */ /* 0x000fc80000000f00 */
[----:B-1----:R-:W-:Y:S05]  /*d800*/  RET.REL.NODEC R4 `(_ZN7cutlass13device_kernelINS_4fmha6kernel28FmhaKernelTmaWarpSpecializedINS1_10collective30FmhaMainloopTmaWarpSpecializedINS_10bfloat16_tEffN4cute5tupleIJNS7_1CILi128EEENS9_ILi64EEENS9_ILi256EEEEEENS8_IJiNS9_ILi1EEENS8_IJiiEEEEEESG_SG_NS4_14ResidualFusionEJNS2_6OptionILNS2_3TagE0ENS9_ILb1EEEEENSI_ILSJ_2ESK_EEEEENS4_15FmhaFwdEpilogueIS6_fNS8_IJSB_SC_SB_EEEEENS2_23PersistentTileSchedulerEJSL_SM_EEEEEvNT_6ParamsE) ;  /* 0xffffff2404fc7950 */ /* 0x002fea0003c3ffff */
.L_x_156:
[----:B------:R-:W-:-:S00]  /*d810*/  BRA `(.L_x_156) ;  /* 0xfffffffc00fc7947 */ /* 0x000fc0000383ffff */
[----:B------:R-:W-:-:S00]  /*d820*/  NOP ;  /* 0x0000000000007918 */ /* 0x000fc00000000000 */
        /* <DEDUP_REMOVED lines=13> */
.L_x_157:


//--------------------- .nv.global.init           --------------------------
	.section	.nv.global.init,"aw",@progbits
.nv.global.init:
	.type		$str$24,@object
	.size		$str$24,($str$25 - $str$24)
$str$24:
        /*0000*/ 	.byte	0x28, 0x61, 0x64, 0x64, 0x72, 0x65, 0x73, 0x73, 0x20, 0x26, 0x20, 0x6d, 0x61, 0x73, 0x6b, 0x29
        /*0010*/ 	.byte	0x20, 0x3d, 0x3d, 0x20, 0x30, 0x00
	.type		$str$25,@object
	.size		$str$25,(__unnamed_1 - $str$25)
$str$25:
        /*0016*/ 	.byte	0x2f, 0x74, 0x6d, 0x70, 0x2f, 0x63, 0x75, 0x74, 0x6c, 0x61, 0x73, 0x73, 0x5f, 0x73, 0x77, 0x65
        /*0026*/ 	.byte	0x65, 0x70, 0x5f, 0x73, 0x72, 0x63, 0x2f, 0x69, 0x6e, 0x63, 0x6c, 0x75, 0x64, 0x65, 0x2f, 0x63
        /*0036*/ 	.byte	0x75, 0x74, 0x65, 0x2f, 0x70, 0x6f, 0x69, 0x6e, 0x74, 0x65, 0x72, 0x5f, 0x66, 0x6c, 0x61, 0x67
        /*0046*/ 	.byte	0x67, 0x65, 0x64, 0x2e, 0x68, 0x70, 0x70, 0x00
	.type		__unnamed_1,@object
	.size		__unnamed_1,(__unnamed_2 - __unnamed_1)
__unnamed_1:
        /*004e*/ 	.byte	0x61, 0x75, 0x74, 0x6f, 0x20, 0x63, 0x75, 0x74, 0x65, 0x3a, 0x3a, 0x61, 0x73, 0x5f, 0x70, 0x6f
        /* <DEDUP_REMOVED lines=27> */
        /*020e*/ 	.byte	0x32, 0x30, 0x34, 0x38, 0x3e, 0x3e, 0x3e, 0x3e, 0x3e, 0x5d, 0x00
	.type		__unnamed_2,@object
	.size		__unnamed_2,(.L_1 - __unnamed_2)
__unnamed_2:
        /* <DEDUP_REMOVED lines=29> */
.L_1:


//--------------------- .nv.shared._ZN7cutlass13device_kernelINS_4fmha6kernel28FmhaKernelTmaWarpSpecializedINS1_10collective30FmhaMainloopTmaWarpSpecializedINS_10bfloat16_tEffN4cute5tupleIJNS7_1CILi128EEENS9_ILi64EEENS9_ILi256EEEEEENS8_IJiNS9_ILi1EEENS8_IJiiEEEEEESG_SG_NS4_14ResidualFusionEJNS2_6OptionILNS2_3TagE0ENS9_ILb1EEEEENSI_ILSJ_2ESK_EEEEENS4_15FmhaFwdEpilogueIS6_fNS8_IJSB_SC_SB_EEEEENS2_23PersistentTileSchedulerEJSL_SM_EEEEEvNT_6ParamsE --------------------------
	.section	.nv.shared._ZN7cutlass13device_kernelINS_4fmha6kernel28FmhaKernelTmaWarpSpecializedINS1_10collective30FmhaMainloopTmaWarpSpecializedINS_10bfloat16_tEffN4cute5tupleIJNS7_1CILi128EEENS9_ILi64EEENS9_ILi256EEEEEENS8_IJiNS9_ILi1EEENS8_IJiiEEEEEESG_SG_NS4_14ResidualFusionEJNS2_6OptionILNS2_3TagE0ENS9_ILb1EEEEENSI_ILSJ_2ESK_EEEEENS4_15FmhaFwdEpilogueIS6_fNS8_IJSB_SC_SB_EEEEENS2_23PersistentTileSchedulerEJSL_SM_EEEEEvNT_6ParamsE,"aw",@nobits
	.sectionflags	@""
	.align	16
	.zero		1024


//--------------------- .nv.shared.reserved.0     --------------------------
	.section	.nv.shared.reserved.0,"aw",@nobits
	.weak		__nv_reservedSMEM_offset_0_alias
	.size		__nv_reservedSMEM_offset_0_alias, 0, 0
	.other		__nv_reservedSMEM_offset_0_alias,@"STO_CUDA_RESERVED_SHARED STV_DEFAULT"
__nv_reservedSMEM_offset_0_alias:
	.zero		0


//--------------------- .nv.global                --------------------------
	.section	.nv.global,"aw",@nobits
.nv.global:
	.type		_ZN39_INTERNAL_c3ffe7a2_4_k_cu_a60168ea_35164cute1_E,@object
	.size		_ZN39_INTERNAL_c3ffe7a2_4_k_cu_a60168ea_35164cute1_E,(_ZN39_INTERNAL_c3ffe7a2_4_k_cu_a60168ea_35164cuda3std3__45__cpo6cbeginE - _ZN39_INTERNAL_c3ffe7a2_4_k_cu_a60168ea_35164cute1_E)
_ZN39_INTERNAL_c3ffe7a2_4_k_cu_a60168ea_35164cute1_E:
	.zero		1
	.type		_ZN39_INTERNAL_c3ffe7a2_4_k_cu_a60168ea_35164cuda3std3__45__cpo6cbeginE,@object
	.size		_ZN39_INTERNAL_c3ffe7a2_4_k_cu_a60168ea_35164cuda3std3__45__cpo6cbeginE,(_ZN39_INTERNAL_c3ffe7a2_4_k_cu_a60168ea_35164cuda3std3__48in_placeE - _ZN39_INTERNAL_c3ffe7a2_4_k_cu_a60168ea_35164cuda3std3__45__cpo6cbeginE)
_ZN39_INTERNAL_c3ffe7a2_4_k_cu_a60168ea_35164cuda3std3__45__cpo6cbeginE:
	.zero		1
	.type		_ZN39_INTERNAL_c3ffe7a2_4_k_cu_a60168ea_35164cuda3std3__48in_placeE,@object
	.size		_ZN39_INTERNAL_c3ffe7a2_4_k_cu_a60168ea_35164cuda3std3__48in_placeE,(_ZN39_INTERNAL_c3ffe7a2_4_k_cu_a60168ea_35164cuda3std6ranges3__45__cpo9iter_moveE - _ZN39_INTERNAL_c3ffe7a2_4_k_cu_a60168ea_35164cuda3std3__48in_placeE)
_ZN39_INTERNAL_c3ffe7a2_4_k_cu_a60168ea_35164cuda3std3__48in_placeE:
	.zero		1
	.type		_ZN39_INTERNAL_c3ffe7a2_4_k_cu_a60168ea_35164cuda3std6ranges3__45__cpo9iter_moveE,@object
	.size		_ZN39_INTERNAL_c3ffe7a2_4_k_cu_a60168ea_35164cuda3std6ranges3__45__cpo9iter_moveE,(_ZN39_INTERNAL_c3ffe7a2_4_k_cu_a60168ea_35164cuda3std3__45__cpo5beginE - _ZN39_INTERNAL_c3ffe7a2_4_k_cu_a60168ea_35164cuda3std6ranges3__45__cpo9iter_moveE)
_ZN39_INTERNAL_c3ffe7a2_4_k_cu_a60168ea_35164cuda3std6ranges3__45__cpo9iter_moveE:
	.zero		1
	.type		_ZN39_INTERNAL_c3ffe7a2_4_k_cu_a60168ea_35164cuda3std3__45__cpo5beginE,@object
	.size		_ZN39_INTERNAL_c3ffe7a2_4_k_cu_a60168ea_35164cuda3std3__45__cpo5beginE,(_ZN39_INTERNAL_c3ffe7a2_4_k_cu_a60168ea_35164cuda3std3__441_GLOBAL__N__c3ffe7a2_4_k_cu_a60168ea_35166ignoreE - _ZN39_INTERNAL_c3ffe7a2_4_k_cu_a60168ea_35164cuda3std3__45__cpo5beginE)
_ZN39_INTERNAL_c3ffe7a2_4_k_cu_a60168ea_35164cuda3std3__45__cpo5beginE:
	.zero		1
	.type		_ZN39_INTERNAL_c3ffe7a2_4_k_cu_a60168ea_35164cuda3std3__441_GLOBAL__N__c3ffe7a2_4_k_cu_a60168ea_35166ignoreE,@object
	.size		_ZN39_INTERNAL_c3ffe7a2_4_k_cu_a60168ea_35164cuda3std3__441_GLOBAL__N__c3ffe7a2_4_k_cu_a60168ea_35166ignoreE,(_ZN39_INTERNAL_c3ffe7a2_4_k_cu_a60168ea_35164cute7productE - _ZN39_INTERNAL_c3ffe7a2_4_k_cu_a60168ea_35164cuda3std3__441_GLOBAL__N__c3ffe7a2_4_k_cu_a60168ea_35166ignoreE)
_ZN39_INTERNAL_c3ffe7a2_4_k_cu_a60168ea_35164cuda3std3__441_GLOBAL__N__c3ffe7a2_4_k_cu_a60168ea_35166ignoreE:
	.zero		1
	.type		_ZN39_INTERNAL_c3ffe7a2_4_k_cu_a60168ea_35164cute7productE,@object
	.size		_ZN39_INTERNAL_c3ffe7a2_4_k_cu_a60168ea_35164cute7productE,(_ZN39_INTERNAL_c3ffe7a2_4_k_cu_a60168ea_35164cuda3std3__45__cpo3endE - _ZN39_INTERNAL_c3ffe7a2_4_k_cu_a60168ea_35164cute7productE)
_ZN39_INTERNAL_c3ffe7a2_4_k_cu_a60168ea_35164cute7productE:
	.zero		1
	.type		_ZN39_INTERNAL_c3ffe7a2_4_k_cu_a60168ea_35164cuda3std3__45__cpo3endE,@object
	.size		_ZN39_INTERNAL_c3ffe7a2_4_k_cu_a60168ea_35164cuda3std3__45__cpo3endE,(_ZN39_INTERNAL_c3ffe7a2_4_k_cu_a60168ea_35164cuda3std3__419piecewise_constructE - _ZN39_INTERNAL_c3ffe7a2_4_k_cu_a60168ea_35164cuda3std3__45__cpo3endE)
_ZN39_INTERNAL_c3ffe7a2_4_k_cu_a60168ea_35164cuda3std3__45__cpo3endE:
	.zero		1
	.type		_ZN39_INTERNAL_c3ffe7a2_4_k_cu_a60168ea_35164cuda3std3__419piecewise_constructE,@object
	.size		_ZN39_INTERNAL_c3ffe7a2_4_k_cu_a60168ea_35164cuda3std3__419piecewise_constructE,(_ZN39_INTERNAL_c3ffe7a2_4_k_cu_a60168ea_35164cuda3std3__45__cpo4cendE - _ZN39_INTERNAL_c3ffe7a2_4_k_cu_a60168ea_35164cuda3std3__419piecewise_constructE)
_ZN39_INTERNAL_c3ffe7a2_4_k_cu_a60168ea_35164cuda3std3__419piecewise_constructE:
	.zero		1
	.type		_ZN39_INTERNAL_c3ffe7a2_4_k_cu_a60168ea_35164cuda3std3__45__cpo4cendE,@object
	.size		_ZN39_INTERNAL_c3ffe7a2_4_k_cu_a60168ea_35164cuda3std3__45__cpo4cendE,(_ZN39_INTERNAL_c3ffe7a2_4_k_cu_a60168ea_35164cuda3std6ranges3__45__cpo4swapE - _ZN39_INTERNAL_c3ffe7a2_4_k_cu_a60168ea_35164cuda3std3__45__cpo4cendE)
_ZN39_INTERNAL_c3ffe7a2_4_k_cu_a60168ea_35164cuda3std3__45__cpo4cendE:
	.zero		1
	.type		_ZN39_INTERNAL_c3ffe7a2_4_k_cu_a60168ea_35164cuda3std6ranges3__45__cpo4swapE,@object
	.size		_ZN39_INTERNAL_c3ffe7a2_4_k_cu_a60168ea_35164cuda3std6ranges3__45__cpo4swapE,(.L_9 - _ZN39_INTERNAL_c3ffe7a2_4_k_cu_a60168ea_35164cuda3std6ranges3__45__cpo4swapE)
_ZN39_INTERNAL_c3ffe7a2_4_k_cu_a60168ea_35164cuda3std6ranges3__45__cpo4swapE:
	.zero		1
.L_9:


//--------------------- .nv.constant0._ZN7cutlass13device_kernelINS_4fmha6kernel28FmhaKernelTmaWarpSpecializedINS1_10collective30FmhaMainloopTmaWarpSpecializedINS_10bfloat16_tEffN4cute5tupleIJNS7_1CILi128EEENS9_ILi64EEENS9_ILi256EEEEEENS8_IJiNS9_ILi1EEENS8_IJiiEEEEEESG_SG_NS4_14ResidualFusionEJNS2_6OptionILNS2_3TagE0ENS9_ILb1EEEEENSI_ILSJ_2ESK_EEEEENS4_15FmhaFwdEpilogueIS6_fNS8_IJSB_SC_SB_EEEEENS2_23PersistentTileSchedulerEJSL_SM_EEEEEvNT_6ParamsE --------------------------
	.section	.nv.constant0._ZN7cutlass13device_kernelINS_4fmha6kernel28FmhaKernelTmaWarpSpecializedINS1_10collective30FmhaMainloopTmaWarpSpecializedINS_10bfloat16_tEffN4cute5tupleIJNS7_1CILi128EEENS9_ILi64EEENS9_ILi256EEEEEENS8_IJiNS9_ILi1EEENS8_IJiiEEEEEESG_SG_NS4_14ResidualFusionEJNS2_6OptionILNS2_3TagE0ENS9_ILb1EEEEENSI_ILSJ_2ESK_EEEEENS4_15FmhaFwdEpilogueIS6_fNS8_IJSB_SC_SB_EEEEENS2_23PersistentTileSchedulerEJSL_SM_EEEEEvNT_6ParamsE,"a",@progbits
	.sectionflags	@""
	.align	4
.nv.constant0._ZN7cutlass13device_kernelINS_4fmha6kernel28FmhaKernelTmaWarpSpecializedINS1_10collective30FmhaMainloopTmaWarpSpecializedINS_10bfloat16_tEffN4cute5tupleIJNS7_1CILi128EEENS9_ILi64EEENS9_ILi256EEEEEENS8_IJiNS9_ILi1EEENS8_IJiiEEEEEESG_SG_NS4_14ResidualFusionEJNS2_6OptionILNS2_3TagE0ENS9_ILb1EEEEENSI_ILSJ_2ESK_EEEEENS4_15FmhaFwdEpilogueIS6_fNS8_IJSB_SC_SB_EEEEENS2_23PersistentTileSchedulerEJSL_SM_EEEEEvNT_6ParamsE:
	.zero		2688


//--------------------- SYMBOLS --------------------------

	.type		.nv.reservedSmem.offset0,@object
	.size		.nv.reservedSmem.offset0,0x4
	.type		__assertfail,@function
